//
// Generated by NVIDIA NVVM Compiler
//
// Compiler Build ID: CL-36424714
// Cuda compilation tools, release 13.0, V13.0.88
// Based on NVVM 20.0.0
//

.version 9.0
.target sm_100
.address_size 64

	// .globl	_Z19calcHeuristicValuesPiS_PdS_S_S_
.func  (.param .b64 func_retval0) __internal_accurate_pow
(
	.param .b64 __internal_accurate_pow_param_0
)
;
.global .align 1 .b8 _ZN30_INTERNAL_addd2326_4_k_cu_main4cuda3std3__45__cpo5beginE[1];
.global .align 1 .b8 _ZN30_INTERNAL_addd2326_4_k_cu_main4cuda3std3__45__cpo3endE[1];
.global .align 1 .b8 _ZN30_INTERNAL_addd2326_4_k_cu_main4cuda3std3__45__cpo6cbeginE[1];
.global .align 1 .b8 _ZN30_INTERNAL_addd2326_4_k_cu_main4cuda3std3__45__cpo4cendE[1];
.global .align 1 .b8 _ZN30_INTERNAL_addd2326_4_k_cu_main4cuda3std3__45__cpo6rbeginE[1];
.global .align 1 .b8 _ZN30_INTERNAL_addd2326_4_k_cu_main4cuda3std3__45__cpo4rendE[1];
.global .align 1 .b8 _ZN30_INTERNAL_addd2326_4_k_cu_main4cuda3std3__45__cpo7crbeginE[1];
.global .align 1 .b8 _ZN30_INTERNAL_addd2326_4_k_cu_main4cuda3std3__45__cpo5crendE[1];
.global .align 1 .b8 _ZN30_INTERNAL_addd2326_4_k_cu_main4cuda3std3__432_GLOBAL__N__addd2326_4_k_cu_main6ignoreE[1];
.global .align 1 .b8 _ZN30_INTERNAL_addd2326_4_k_cu_main4cuda3std3__419piecewise_constructE[1];
.global .align 1 .b8 _ZN30_INTERNAL_addd2326_4_k_cu_main4cuda3std3__48in_placeE[1];
.global .align 1 .b8 _ZN30_INTERNAL_addd2326_4_k_cu_main4cuda3std3__420unreachable_sentinelE[1];
.global .align 1 .b8 _ZN30_INTERNAL_addd2326_4_k_cu_main4cuda3std3__47nulloptE[1];
.global .align 1 .b8 _ZN30_INTERNAL_addd2326_4_k_cu_main4cuda3std3__48unexpectE[1];
.global .align 1 .b8 _ZN30_INTERNAL_addd2326_4_k_cu_main4cuda3std6ranges3__45__cpo4swapE[1];
.global .align 1 .b8 _ZN30_INTERNAL_addd2326_4_k_cu_main4cuda3std6ranges3__45__cpo9iter_moveE[1];
.global .align 1 .b8 _ZN30_INTERNAL_addd2326_4_k_cu_main4cuda3std6ranges3__45__cpo5beginE[1];
.global .align 1 .b8 _ZN30_INTERNAL_addd2326_4_k_cu_main4cuda3std6ranges3__45__cpo3endE[1];
.global .align 1 .b8 _ZN30_INTERNAL_addd2326_4_k_cu_main4cuda3std6ranges3__45__cpo6cbeginE[1];
.global .align 1 .b8 _ZN30_INTERNAL_addd2326_4_k_cu_main4cuda3std6ranges3__45__cpo4cendE[1];
.global .align 1 .b8 _ZN30_INTERNAL_addd2326_4_k_cu_main4cuda3std6ranges3__45__cpo7advanceE[1];
.global .align 1 .b8 _ZN30_INTERNAL_addd2326_4_k_cu_main4cuda3std6ranges3__45__cpo9iter_swapE[1];
.global .align 1 .b8 _ZN30_INTERNAL_addd2326_4_k_cu_main4cuda3std6ranges3__45__cpo4nextE[1];
.global .align 1 .b8 _ZN30_INTERNAL_addd2326_4_k_cu_main4cuda3std6ranges3__45__cpo4prevE[1];
.global .align 1 .b8 _ZN30_INTERNAL_addd2326_4_k_cu_main4cuda3std6ranges3__45__cpo4dataE[1];
.global .align 1 .b8 _ZN30_INTERNAL_addd2326_4_k_cu_main4cuda3std6ranges3__45__cpo5cdataE[1];
.global .align 1 .b8 _ZN30_INTERNAL_addd2326_4_k_cu_main4cuda3std6ranges3__45__cpo4sizeE[1];
.global .align 1 .b8 _ZN30_INTERNAL_addd2326_4_k_cu_main4cuda3std6ranges3__45__cpo5ssizeE[1];
.global .align 1 .b8 _ZN30_INTERNAL_addd2326_4_k_cu_main4cuda3std6ranges3__45__cpo8distanceE[1];
.global .align 1 .b8 _ZN30_INTERNAL_addd2326_4_k_cu_main6thrust24THRUST_300001_SM_1000_NS8cuda_cub3parE[1];
.global .align 1 .b8 _ZN30_INTERNAL_addd2326_4_k_cu_main6thrust24THRUST_300001_SM_1000_NS8cuda_cub10par_nosyncE[1];
.global .align 1 .b8 _ZN30_INTERNAL_addd2326_4_k_cu_main6thrust24THRUST_300001_SM_1000_NS6system6detail10sequential3seqE[1];
.global .align 1 .b8 _ZN30_INTERNAL_addd2326_4_k_cu_main6thrust24THRUST_300001_SM_1000_NS6system3cpp3parE[1];
.global .align 1 .b8 _ZN30_INTERNAL_addd2326_4_k_cu_main6thrust24THRUST_300001_SM_1000_NS12placeholders2_1E[1];
.global .align 1 .b8 _ZN30_INTERNAL_addd2326_4_k_cu_main6thrust24THRUST_300001_SM_1000_NS12placeholders2_2E[1];
.global .align 1 .b8 _ZN30_INTERNAL_addd2326_4_k_cu_main6thrust24THRUST_300001_SM_1000_NS12placeholders2_3E[1];
.global .align 1 .b8 _ZN30_INTERNAL_addd2326_4_k_cu_main6thrust24THRUST_300001_SM_1000_NS12placeholders2_4E[1];
.global .align 1 .b8 _ZN30_INTERNAL_addd2326_4_k_cu_main6thrust24THRUST_300001_SM_1000_NS12placeholders2_5E[1];
.global .align 1 .b8 _ZN30_INTERNAL_addd2326_4_k_cu_main6thrust24THRUST_300001_SM_1000_NS12placeholders2_6E[1];
.global .align 1 .b8 _ZN30_INTERNAL_addd2326_4_k_cu_main6thrust24THRUST_300001_SM_1000_NS12placeholders2_7E[1];
.global .align 1 .b8 _ZN30_INTERNAL_addd2326_4_k_cu_main6thrust24THRUST_300001_SM_1000_NS12placeholders2_8E[1];
.global .align 1 .b8 _ZN30_INTERNAL_addd2326_4_k_cu_main6thrust24THRUST_300001_SM_1000_NS12placeholders2_9E[1];
.global .align 1 .b8 _ZN30_INTERNAL_addd2326_4_k_cu_main6thrust24THRUST_300001_SM_1000_NS12placeholders3_10E[1];
.global .align 1 .b8 _ZN30_INTERNAL_addd2326_4_k_cu_main6thrust24THRUST_300001_SM_1000_NS3seqE[1];
.global .align 1 .b8 _ZN30_INTERNAL_addd2326_4_k_cu_main6thrust24THRUST_300001_SM_1000_NS6deviceE[1];

.visible .entry _Z19calcHeuristicValuesPiS_PdS_S_S_(
	.param .u64 .ptr .align 1 _Z19calcHeuristicValuesPiS_PdS_S_S__param_0,
	.param .u64 .ptr .align 1 _Z19calcHeuristicValuesPiS_PdS_S_S__param_1,
	.param .u64 .ptr .align 1 _Z19calcHeuristicValuesPiS_PdS_S_S__param_2,
	.param .u64 .ptr .align 1 _Z19calcHeuristicValuesPiS_PdS_S_S__param_3,
	.param .u64 .ptr .align 1 _Z19calcHeuristicValuesPiS_PdS_S_S__param_4,
	.param .u64 .ptr .align 1 _Z19calcHeuristicValuesPiS_PdS_S_S__param_5
)
{
	.reg .pred 	%p<28>;
	.reg .b32 	%r<44>;
	.reg .b64 	%rd<19>;
	.reg .b64 	%fd<38>;

	ld.param.u64 	%rd1, [_Z19calcHeuristicValuesPiS_PdS_S_S__param_0];
	ld.param.u64 	%rd2, [_Z19calcHeuristicValuesPiS_PdS_S_S__param_1];
	ld.param.u64 	%rd3, [_Z19calcHeuristicValuesPiS_PdS_S_S__param_2];
	ld.param.u64 	%rd4, [_Z19calcHeuristicValuesPiS_PdS_S_S__param_3];
	ld.param.u64 	%rd5, [_Z19calcHeuristicValuesPiS_PdS_S_S__param_4];
	ld.param.u64 	%rd6, [_Z19calcHeuristicValuesPiS_PdS_S_S__param_5];
	cvta.to.global.u64 	%rd7, %rd6;
	mov.u32 	%r6, %ctaid.x;
	mov.u32 	%r7, %ntid.x;
	mov.u32 	%r8, %tid.x;
	mad.lo.s32 	%r1, %r6, %r7, %r8;
	ld.global.u32 	%r9, [%rd7];
	setp.ge.s32 	%p1, %r1, %r9;
	@%p1 bra 	$L__BB0_10;
	cvta.to.global.u64 	%rd8, %rd1;
	cvta.to.global.u64 	%rd9, %rd4;
	mul.wide.s32 	%rd10, %r1, 4;
	add.s64 	%rd11, %rd8, %rd10;
	ld.global.u32 	%r10, [%rd11];
	cvt.rn.f64.s32 	%fd16, %r10;
	ld.global.u32 	%r11, [%rd9];
	cvt.rn.f64.s32 	%fd17, %r11;
	sub.f64 	%fd1, %fd16, %fd17;
	{
	.reg .b32 %temp; 
	mov.b64 	{%temp, %r2}, %fd1;
	}
	mov.f64 	%fd18, 0d4000000000000000;
	{
	.reg .b32 %temp; 
	mov.b64 	{%temp, %r12}, %fd18;
	}
	and.b32  	%r4, %r12, 2146435072;
	setp.eq.s32 	%p2, %r4, 1062207488;
	abs.f64 	%fd2, %fd1;
	{ // callseq 0, 0
	.param .b64 param0;
	st.param.f64 	[param0], %fd2;
	.param .b64 retval0;
	call.uni (retval0), 
	__internal_accurate_pow, 
	(
	param0
	);
	ld.param.f64 	%fd19, [retval0];
	} // callseq 0
	setp.lt.s32 	%p3, %r2, 0;
	neg.f64 	%fd21, %fd19;
	selp.f64 	%fd22, %fd21, %fd19, %p2;
	selp.f64 	%fd35, %fd22, %fd19, %p3;
	setp.neu.f64 	%p4, %fd1, 0d0000000000000000;
	@%p4 bra 	$L__BB0_3;
	setp.eq.s32 	%p5, %r4, 1062207488;
	selp.b32 	%r13, %r2, 0, %p5;
	setp.lt.s32 	%p6, %r12, 0;
	or.b32  	%r14, %r13, 2146435072;
	selp.b32 	%r15, %r14, %r13, %p6;
	mov.b32 	%r16, 0;
	mov.b64 	%fd35, {%r16, %r15};
$L__BB0_3:
	add.f64 	%fd23, %fd1, 0d4000000000000000;
	{
	.reg .b32 %temp; 
	mov.b64 	{%temp, %r17}, %fd23;
	}
	and.b32  	%r18, %r17, 2146435072;
	setp.ne.s32 	%p7, %r18, 2146435072;
	setp.neu.f64 	%p8, %fd2, 0d7FF0000000000000;
	or.pred  	%p9, %p8, %p7;
	@%p9 bra 	$L__BB0_5;
	setp.lt.s32 	%p10, %r2, 0;
	setp.eq.s32 	%p11, %r4, 1062207488;
	setp.lt.s32 	%p12, %r12, 0;
	selp.b32 	%r20, 0, 2146435072, %p12;
	and.b32  	%r21, %r12, 2147483647;
	setp.ne.s32 	%p13, %r21, 1071644672;
	or.b32  	%r22, %r20, -2147483648;
	selp.b32 	%r23, %r22, %r20, %p13;
	selp.b32 	%r24, %r23, %r20, %p11;
	selp.b32 	%r25, %r24, %r20, %p10;
	mov.b32 	%r26, 0;
	mov.b64 	%fd35, {%r26, %r25};
$L__BB0_5:
	setp.eq.s32 	%p14, %r4, 1062207488;
	setp.eq.f64 	%p15, %fd1, 0d3FF0000000000000;
	selp.f64 	%fd8, 0d3FF0000000000000, %fd35, %p15;
	cvta.to.global.u64 	%rd12, %rd2;
	add.s64 	%rd14, %rd12, %rd10;
	ld.global.u32 	%r28, [%rd14];
	cvt.rn.f64.s32 	%fd24, %r28;
	cvta.to.global.u64 	%rd15, %rd5;
	ld.global.u32 	%r29, [%rd15];
	cvt.rn.f64.s32 	%fd25, %r29;
	sub.f64 	%fd9, %fd24, %fd25;
	{
	.reg .b32 %temp; 
	mov.b64 	{%temp, %r5}, %fd9;
	}
	abs.f64 	%fd10, %fd9;
	{ // callseq 1, 0
	.param .b64 param0;
	st.param.f64 	[param0], %fd10;
	.param .b64 retval0;
	call.uni (retval0), 
	__internal_accurate_pow, 
	(
	param0
	);
	ld.param.f64 	%fd26, [retval0];
	} // callseq 1
	setp.lt.s32 	%p16, %r5, 0;
	neg.f64 	%fd28, %fd26;
	selp.f64 	%fd29, %fd28, %fd26, %p14;
	selp.f64 	%fd37, %fd29, %fd26, %p16;
	setp.neu.f64 	%p17, %fd9, 0d0000000000000000;
	@%p17 bra 	$L__BB0_7;
	setp.eq.s32 	%p18, %r4, 1062207488;
	selp.b32 	%r30, %r5, 0, %p18;
	setp.lt.s32 	%p19, %r12, 0;
	or.b32  	%r31, %r30, 2146435072;
	selp.b32 	%r32, %r31, %r30, %p19;
	mov.b32 	%r33, 0;
	mov.b64 	%fd37, {%r33, %r32};
$L__BB0_7:
	add.f64 	%fd30, %fd9, 0d4000000000000000;
	{
	.reg .b32 %temp; 
	mov.b64 	{%temp, %r34}, %fd30;
	}
	and.b32  	%r35, %r34, 2146435072;
	setp.ne.s32 	%p20, %r35, 2146435072;
	setp.neu.f64 	%p21, %fd10, 0d7FF0000000000000;
	or.pred  	%p22, %p21, %p20;
	@%p22 bra 	$L__BB0_9;
	setp.lt.s32 	%p23, %r5, 0;
	setp.eq.s32 	%p24, %r4, 1062207488;
	setp.lt.s32 	%p25, %r12, 0;
	selp.b32 	%r37, 0, 2146435072, %p25;
	and.b32  	%r38, %r12, 2147483647;
	setp.ne.s32 	%p26, %r38, 1071644672;
	or.b32  	%r39, %r37, -2147483648;
	selp.b32 	%r40, %r39, %r37, %p26;
	selp.b32 	%r41, %r40, %r37, %p24;
	selp.b32 	%r42, %r41, %r37, %p23;
	mov.b32 	%r43, 0;
	mov.b64 	%fd37, {%r43, %r42};
$L__BB0_9:
	setp.eq.f64 	%p27, %fd9, 0d3FF0000000000000;
	selp.f64 	%fd31, 0d3FF0000000000000, %fd37, %p27;
	add.f64 	%fd32, %fd8, %fd31;
	sqrt.rn.f64 	%fd33, %fd32;
	cvta.to.global.u64 	%rd16, %rd3;
	mul.wide.s32 	%rd17, %r1, 8;
	add.s64 	%rd18, %rd16, %rd17;
	st.global.f64 	[%rd18], %fd33;
$L__BB0_10:
	ret;

}
	// .globl	_ZN3cub18CUB_300001_SM_10006detail11EmptyKernelIvEEvv
.visible .entry _ZN3cub18CUB_300001_SM_10006detail11EmptyKernelIvEEvv()
{


	ret;

}
.func  (.param .b64 func_retval0) __internal_accurate_pow(
	.param .b64 __internal_accurate_pow_param_0
)
{
	.reg .pred 	%p<8>;
	.reg .b32 	%r<49>;
	.reg .b32 	%f<3>;
	.reg .b64 	%fd<109>;

	ld.param.f64 	%fd10, [__internal_accurate_pow_param_0];
	{
	.reg .b32 %temp; 
	mov.b64 	{%temp, %r46}, %fd10;
	}
	{
	.reg .b32 %temp; 
	mov.b64 	{%r45, %temp}, %fd10;
	}
	shr.u32 	%r47, %r46, 20;
	setp.gt.u32 	%p1, %r46, 1048575;
	@%p1 bra 	$L__BB2_2;
	mul.f64 	%fd11, %fd10, 0d4350000000000000;
	{
	.reg .b32 %temp; 
	mov.b64 	{%temp, %r46}, %fd11;
	}
	{
	.reg .b32 %temp; 
	mov.b64 	{%r45, %temp}, %fd11;
	}
	shr.u32 	%r16, %r46, 20;
	add.s32 	%r47, %r16, -54;
$L__BB2_2:
	add.s32 	%r48, %r47, -1023;
	and.b32  	%r17, %r46, -2146435073;
	or.b32  	%r18, %r17, 1072693248;
	mov.b64 	%fd107, {%r45, %r18};
	setp.lt.u32 	%p2, %r18, 1073127583;
	@%p2 bra 	$L__BB2_4;
	{
	.reg .b32 %temp; 
	mov.b64 	{%r19, %temp}, %fd107;
	}
	{
	.reg .b32 %temp; 
	mov.b64 	{%temp, %r20}, %fd107;
	}
	add.s32 	%r21, %r20, -1048576;
	mov.b64 	%fd107, {%r19, %r21};
	add.s32 	%r48, %r47, -1022;
$L__BB2_4:
	add.f64 	%fd12, %fd107, 0dBFF0000000000000;
	add.f64 	%fd13, %fd107, 0d3FF0000000000000;
	rcp.approx.ftz.f64 	%fd14, %fd13;
	neg.f64 	%fd15, %fd13;
	fma.rn.f64 	%fd16, %fd15, %fd14, 0d3FF0000000000000;
	fma.rn.f64 	%fd17, %fd16, %fd16, %fd16;
	fma.rn.f64 	%fd18, %fd17, %fd14, %fd14;
	mul.f64 	%fd19, %fd12, %fd18;
	fma.rn.f64 	%fd20, %fd12, %fd18, %fd19;
	mul.f64 	%fd21, %fd20, %fd20;
	fma.rn.f64 	%fd22, %fd21, 0d3EB0F5FF7D2CAFE2, 0d3ED0F5D241AD3B5A;
	fma.rn.f64 	%fd23, %fd22, %fd21, 0d3EF3B20A75488A3F;
	fma.rn.f64 	%fd24, %fd23, %fd21, 0d3F1745CDE4FAECD5;
	fma.rn.f64 	%fd25, %fd24, %fd21, 0d3F3C71C7258A578B;
	fma.rn.f64 	%fd26, %fd25, %fd21, 0d3F6249249242B910;
	fma.rn.f64 	%fd27, %fd26, %fd21, 0d3F89999999999DFB;
	sub.f64 	%fd28, %fd12, %fd20;
	add.f64 	%fd29, %fd28, %fd28;
	neg.f64 	%fd30, %fd20;
	fma.rn.f64 	%fd31, %fd30, %fd12, %fd29;
	mul.f64 	%fd32, %fd18, %fd31;
	fma.rn.f64 	%fd33, %fd21, %fd27, 0d3FB5555555555555;
	mov.f64 	%fd34, 0d3FB5555555555555;
	sub.f64 	%fd35, %fd34, %fd33;
	fma.rn.f64 	%fd36, %fd21, %fd27, %fd35;
	add.f64 	%fd37, %fd36, 0dBC46A4CB00B9E7B0;
	add.f64 	%fd38, %fd33, %fd37;
	sub.f64 	%fd39, %fd33, %fd38;
	add.f64 	%fd40, %fd37, %fd39;
	mul.rn.f64 	%fd41, %fd20, %fd20;
	neg.f64 	%fd42, %fd41;
	fma.rn.f64 	%fd43, %fd20, %fd20, %fd42;
	{
	.reg .b32 %temp; 
	mov.b64 	{%r22, %temp}, %fd32;
	}
	{
	.reg .b32 %temp; 
	mov.b64 	{%temp, %r23}, %fd32;
	}
	add.s32 	%r24, %r23, 1048576;
	mov.b64 	%fd44, {%r22, %r24};
	fma.rn.f64 	%fd45, %fd20, %fd44, %fd43;
	mul.rn.f64 	%fd46, %fd41, %fd20;
	neg.f64 	%fd47, %fd46;
	fma.rn.f64 	%fd48, %fd41, %fd20, %fd47;
	fma.rn.f64 	%fd49, %fd41, %fd32, %fd48;
	fma.rn.f64 	%fd50, %fd45, %fd20, %fd49;
	mul.rn.f64 	%fd51, %fd38, %fd46;
	neg.f64 	%fd52, %fd51;
	fma.rn.f64 	%fd53, %fd38, %fd46, %fd52;
	fma.rn.f64 	%fd54, %fd38, %fd50, %fd53;
	fma.rn.f64 	%fd55, %fd40, %fd46, %fd54;
	add.f64 	%fd56, %fd51, %fd55;
	sub.f64 	%fd57, %fd51, %fd56;
	add.f64 	%fd58, %fd55, %fd57;
	add.f64 	%fd59, %fd20, %fd56;
	sub.f64 	%fd60, %fd20, %fd59;
	add.f64 	%fd61, %fd56, %fd60;
	add.f64 	%fd62, %fd58, %fd61;
	add.f64 	%fd63, %fd32, %fd62;
	add.f64 	%fd64, %fd59, %fd63;
	sub.f64 	%fd65, %fd59, %fd64;
	add.f64 	%fd66, %fd63, %fd65;
	xor.b32  	%r25, %r48, -2147483648;
	mov.b32 	%r26, 1127219200;
	mov.b64 	%fd67, {%r25, %r26};
	mov.b32 	%r27, -2147483648;
	mov.b64 	%fd68, {%r27, %r26};
	sub.f64 	%fd69, %fd67, %fd68;
	fma.rn.f64 	%fd70, %fd69, 0d3FE62E42FEFA39EF, %fd64;
	fma.rn.f64 	%fd71, %fd69, 0dBFE62E42FEFA39EF, %fd70;
	sub.f64 	%fd72, %fd71, %fd64;
	sub.f64 	%fd73, %fd66, %fd72;
	fma.rn.f64 	%fd74, %fd69, 0d3C7ABC9E3B39803F, %fd73;
	add.f64 	%fd75, %fd70, %fd74;
	sub.f64 	%fd76, %fd70, %fd75;
	add.f64 	%fd77, %fd74, %fd76;
	mov.f64 	%fd78, 0d4000000000000000;
	{
	.reg .b32 %temp; 
	mov.b64 	{%temp, %r28}, %fd78;
	}
	{
	.reg .b32 %temp; 
	mov.b64 	{%r29, %temp}, %fd78;
	}
	shl.b32 	%r30, %r28, 1;
	setp.gt.u32 	%p3, %r30, -33554433;
	and.b32  	%r31, %r28, -15728641;
	selp.b32 	%r32, %r31, %r28, %p3;
	mov.b64 	%fd79, {%r29, %r32};
	mul.rn.f64 	%fd80, %fd75, %fd79;
	neg.f64 	%fd81, %fd80;
	fma.rn.f64 	%fd82, %fd75, %fd79, %fd81;
	fma.rn.f64 	%fd83, %fd77, %fd79, %fd82;
	add.f64 	%fd4, %fd80, %fd83;
	sub.f64 	%fd84, %fd80, %fd4;
	add.f64 	%fd5, %fd83, %fd84;
	fma.rn.f64 	%fd85, %fd4, 0d3FF71547652B82FE, 0d4338000000000000;
	{
	.reg .b32 %temp; 
	mov.b64 	{%r13, %temp}, %fd85;
	}
	mov.f64 	%fd86, 0dC338000000000000;
	add.rn.f64 	%fd87, %fd85, %fd86;
	fma.rn.f64 	%fd88, %fd87, 0dBFE62E42FEFA39EF, %fd4;
	fma.rn.f64 	%fd89, %fd87, 0dBC7ABC9E3B39803F, %fd88;
	fma.rn.f64 	%fd90, %fd89, 0d3E5ADE1569CE2BDF, 0d3E928AF3FCA213EA;
	fma.rn.f64 	%fd91, %fd90, %fd89, 0d3EC71DEE62401315;
	fma.rn.f64 	%fd92, %fd91, %fd89, 0d3EFA01997C89EB71;
	fma.rn.f64 	%fd93, %fd92, %fd89, 0d3F2A01A014761F65;
	fma.rn.f64 	%fd94, %fd93, %fd89, 0d3F56C16C1852B7AF;
	fma.rn.f64 	%fd95, %fd94, %fd89, 0d3F81111111122322;
	fma.rn.f64 	%fd96, %fd95, %fd89, 0d3FA55555555502A1;
	fma.rn.f64 	%fd97, %fd96, %fd89, 0d3FC5555555555511;
	fma.rn.f64 	%fd98, %fd97, %fd89, 0d3FE000000000000B;
	fma.rn.f64 	%fd99, %fd98, %fd89, 0d3FF0000000000000;
	fma.rn.f64 	%fd100, %fd99, %fd89, 0d3FF0000000000000;
	{
	.reg .b32 %temp; 
	mov.b64 	{%r14, %temp}, %fd100;
	}
	{
	.reg .b32 %temp; 
	mov.b64 	{%temp, %r15}, %fd100;
	}
	shl.b32 	%r33, %r13, 20;
	add.s32 	%r34, %r33, %r15;
	mov.b64 	%fd108, {%r14, %r34};
	{
	.reg .b32 %temp; 
	mov.b64 	{%temp, %r35}, %fd4;
	}
	mov.b32 	%f2, %r35;
	abs.f32 	%f1, %f2;
	setp.lt.f32 	%p4, %f1, 0f4086232B;
	@%p4 bra 	$L__BB2_7;
	setp.lt.f64 	%p5, %fd4, 0d0000000000000000;
	add.f64 	%fd101, %fd4, 0d7FF0000000000000;
	selp.f64 	%fd108, 0d0000000000000000, %fd101, %p5;
	setp.geu.f32 	%p6, %f1, 0f40874800;
	@%p6 bra 	$L__BB2_7;
	shr.u32 	%r36, %r13, 31;
	add.s32 	%r37, %r13, %r36;
	shr.s32 	%r38, %r37, 1;
	shl.b32 	%r39, %r38, 20;
	add.s32 	%r40, %r15, %r39;
	mov.b64 	%fd102, {%r14, %r40};
	sub.s32 	%r41, %r13, %r38;
	shl.b32 	%r42, %r41, 20;
	add.s32 	%r43, %r42, 1072693248;
	mov.b32 	%r44, 0;
	mov.b64 	%fd103, {%r44, %r43};
	mul.f64 	%fd108, %fd103, %fd102;
$L__BB2_7:
	abs.f64 	%fd104, %fd108;
	setp.eq.f64 	%p7, %fd104, 0d7FF0000000000000;
	fma.rn.f64 	%fd105, %fd108, %fd5, %fd108;
	selp.f64 	%fd106, %fd108, %fd105, %p7;
	st.param.f64 	[func_retval0], %fd106;
	ret;

}


// ===== COMPILED SASS (sm_100) =====

	.target	sm_100

	.elftype	@"ET_EXEC"


//--------------------- .note.nv.tkinfo           --------------------------
	.section	.note.nv.tkinfo,"",@"SHT_NOTE"
	.sectionflags	@"SHF_NOTE_NV_TKINFO"
	.tkinfo
        /*0018*/ 	.word	0x00000002
        /*0030*/ 	.string	""
        /*0030*/ 	.string	"ptxas"
        /*0030*/ 	.string	"Cuda compilation tools, release 13.0, V13.0.88"
        /*0030*/ 	.string	"Build cuda_13.0.r13.0/compiler.36424714_0"
        /*0030*/ 	.string	"-arch sm_100 -m 64 "



//--------------------- .note.nv.cuinfo           --------------------------
	.section	.note.nv.cuinfo,"",@"SHT_NOTE"
	.sectionflags	@"SHF_NOTE_NV_CUINFO"
        /*0018*/ 	.short	0x0002
        /*001a*/ 	.short	0x0064
        /*001c*/ 	.short	0x0082
	.zero		2


//--------------------- .nv.info                  --------------------------
	.section	.nv.info,"",@"SHT_CUDA_INFO"
	.align	4


	//----- nvinfo : EIATTR_REGCOUNT
	.align		4
        /*0000*/ 	.byte	0x04, 0x2f
        /*0002*/ 	.short	(.L_46 - .L_45)
	.align		4
.L_45:
        /*0004*/ 	.word	index@(_Z19calcHeuristicValuesPiS_PdS_S_S_)
        /*0008*/ 	.word	0x0000001e


	//----- nvinfo : EIATTR_FRAME_SIZE
	.align		4
.L_46:
        /*000c*/ 	.byte	0x04, 0x11
        /*000e*/ 	.short	(.L_48 - .L_47)
	.align		4
.L_47:
        /*0010*/ 	.word	index@($_Z19calcHeuristicValuesPiS_PdS_S_S_$__internal_accurate_pow)
        /*0014*/ 	.word	0x00000000


	//----- nvinfo : EIATTR_FRAME_SIZE
	.align		4
.L_48:
        /*0018*/ 	.byte	0x04, 0x11
        /*001a*/ 	.short	(.L_50 - .L_49)
	.align		4
.L_49:
        /*001c*/ 	.word	index@($__internal_0_$__cuda_sm20_dsqrt_rn_f64_mediumpath_v1)
        /*0020*/ 	.word	0x00000000


	//----- nvinfo : EIATTR_FRAME_SIZE
	.align		4
.L_50:
        /*0024*/ 	.byte	0x04, 0x11
        /*0026*/ 	.short	(.L_52 - .L_51)
	.align		4
.L_51:
        /*0028*/ 	.word	index@(_Z19calcHeuristicValuesPiS_PdS_S_S_)
        /*002c*/ 	.word	0x00000000


	//----- nvinfo : EIATTR_REGCOUNT
	.align		4
.L_52:
        /*0030*/ 	.byte	0x04, 0x2f
        /*0032*/ 	.short	(.L_54 - .L_53)
	.align		4
.L_53:
        /*0034*/ 	.word	index@(_ZN3cub18CUB_300001_SM_10006detail11EmptyKernelIvEEvv)
        /*0038*/ 	.word	0x00000004


	//----- nvinfo : EIATTR_FRAME_SIZE
	.align		4
.L_54:
        /*003c*/ 	.byte	0x04, 0x11
        /*003e*/ 	.short	(.L_56 - .L_55)
	.align		4
.L_55:
        /*0040*/ 	.word	index@(_ZN3cub18CUB_300001_SM_10006detail11EmptyKernelIvEEvv)
        /*0044*/ 	.word	0x00000000


	//----- nvinfo : EIATTR_MIN_STACK_SIZE
	.align		4
.L_56:
        /*0048*/ 	.byte	0x04, 0x12
        /*004a*/ 	.short	(.L_58 - .L_57)
	.align		4
.L_57:
        /*004c*/ 	.word	index@(_ZN3cub18CUB_300001_SM_10006detail11EmptyKernelIvEEvv)
        /*0050*/ 	.word	0x00000000


	//----- nvinfo : EIATTR_MIN_STACK_SIZE
	.align		4
.L_58:
        /*0054*/ 	.byte	0x04, 0x12
        /*0056*/ 	.short	(.L_60 - .L_59)
	.align		4
.L_59:
        /*0058*/ 	.word	index@(_Z19calcHeuristicValuesPiS_PdS_S_S_)
        /*005c*/ 	.word	0x00000000
.L_60:


//--------------------- .nv.compat                --------------------------
	.section	.nv.compat,"",@"SHT_CUDA_COMPAT_INFO"
	.align	4
        /*0000*/ 	.byte	0x02, 0x09, 0x00, 0x00, 0x02, 0x02, 0x01, 0x00, 0x02, 0x05, 0x05, 0x00, 0x03, 0x07, 0x01, 0x01
        /*0010*/ 	.byte	0x02, 0x03, 0x00, 0x00, 0x02, 0x06, 0x01, 0x00, 0x04, 0x0b, 0x08, 0x00, 0x01, 0x00, 0x00, 0x00
        /*0020*/ 	.byte	0x00, 0x00, 0x00, 0x00


//--------------------- .nv.info._ZN3cub18CUB_300001_SM_10006detail11EmptyKernelIvEEvv --------------------------
	.section	.nv.info._ZN3cub18CUB_300001_SM_10006detail11EmptyKernelIvEEvv,"",@"SHT_CUDA_INFO"
	.sectionflags	@""
	.align	4


	//----- nvinfo : EIATTR_CUDA_API_VERSION
	.align		4
        /*0000*/ 	.byte	0x04, 0x37
        /*0002*/ 	.short	(.L_62 - .L_61)
.L_61:
        /*0004*/ 	.word	0x00000082


	//----- nvinfo : EIATTR_SPARSE_MMA_MASK
	.align		4
.L_62:
        /*0008*/ 	.byte	0x03, 0x50
        /*000a*/ 	.short	0x0000


	//----- nvinfo : EIATTR_MAXREG_COUNT
	.align		4
        /*000c*/ 	.byte	0x03, 0x1b
        /*000e*/ 	.short	0x00ff


	//----- nvinfo : EIATTR_MERCURY_ISA_VERSION
	.align		4
        /*0010*/ 	.byte	0x03, 0x5f
        /*0012*/ 	.short	0x0101


	//----- nvinfo : EIATTR_VRC_CTA_INIT_COUNT
	.align		4
        /*0014*/ 	.byte	0x02, 0x4a
	.zero		1
	.zero		1


	//----- nvinfo : EIATTR_EXIT_INSTR_OFFSETS
	.align		4
        /*0018*/ 	.byte	0x04, 0x1c
        /*001a*/ 	.short	(.L_64 - .L_63)


	//   ....[0]....
.L_63:
        /*001c*/ 	.word	0x00000010


	//----- nvinfo : EIATTR_SW_WAR
	.align		4
.L_64:
        /*0020*/ 	.byte	0x04, 0x36
        /*0022*/ 	.short	(.L_66 - .L_65)
.L_65:
        /*0024*/ 	.word	0x00000008
.L_66:


//--------------------- .nv.info._Z19calcHeuristicValuesPiS_PdS_S_S_ --------------------------
	.section	.nv.info._Z19calcHeuristicValuesPiS_PdS_S_S_,"",@"SHT_CUDA_INFO"
	.sectionflags	@""
	.align	4


	//----- nvinfo : EIATTR_CUDA_API_VERSION
	.align		4
        /*0000*/ 	.byte	0x04, 0x37
        /*0002*/ 	.short	(.L_68 - .L_67)
.L_67:
        /*0004*/ 	.word	0x00000082


	//----- nvinfo : EIATTR_KPARAM_INFO
	.align		4
.L_68:
        /*0008*/ 	.byte	0x04, 0x17
        /*000a*/ 	.short	(.L_70 - .L_69)
.L_69:
        /*000c*/ 	.word	0x00000000
        /*0010*/ 	.short	0x0005
        /*0012*/ 	.short	0x0028
        /*0014*/ 	.byte	0x00, 0xf5, 0x21, 0x00


	//----- nvinfo : EIATTR_KPARAM_INFO
	.align		4
.L_70:
        /*0018*/ 	.byte	0x04, 0x17
        /*001a*/ 	.short	(.L_72 - .L_71)
.L_71:
        /*001c*/ 	.word	0x00000000
        /*0020*/ 	.short	0x0004
        /*0022*/ 	.short	0x0020
        /*0024*/ 	.byte	0x00, 0xf5, 0x21, 0x00


	//----- nvinfo : EIATTR_KPARAM_INFO
	.align		4
.L_72:
        /*0028*/ 	.byte	0x04, 0x17
        /*002a*/ 	.short	(.L_74 - .L_73)
.L_73:
        /*002c*/ 	.word	0x00000000
        /*0030*/ 	.short	0x0003
        /*0032*/ 	.short	0x0018
        /*0034*/ 	.byte	0x00, 0xf5, 0x21, 0x00


	//----- nvinfo : EIATTR_KPARAM_INFO
	.align		4
.L_74:
        /*0038*/ 	.byte	0x04, 0x17
        /*003a*/ 	.short	(.L_76 - .L_75)
.L_75:
        /*003c*/ 	.word	0x00000000
        /*0040*/ 	.short	0x0002
        /*0042*/ 	.short	0x0010
        /*0044*/ 	.byte	0x00, 0xf5, 0x21, 0x00


	//----- nvinfo : EIATTR_KPARAM_INFO
	.align		4
.L_76:
        /*0048*/ 	.byte	0x04, 0x17
        /*004a*/ 	.short	(.L_78 - .L_77)
.L_77:
        /*004c*/ 	.word	0x00000000
        /*0050*/ 	.short	0x0001
        /*0052*/ 	.short	0x0008
        /*0054*/ 	.byte	0x00, 0xf5, 0x21, 0x00


	//----- nvinfo : EIATTR_KPARAM_INFO
	.align		4
.L_78:
        /*0058*/ 	.byte	0x04, 0x17
        /*005a*/ 	.short	(.L_80 - .L_79)
.L_79:
        /*005c*/ 	.word	0x00000000
        /*0060*/ 	.short	0x0000
        /*0062*/ 	.short	0x0000
        /*0064*/ 	.byte	0x00, 0xf5, 0x21, 0x00


	//----- nvinfo : EIATTR_SPARSE_MMA_MASK
	.align		4
.L_80:
        /*0068*/ 	.byte	0x03, 0x50
        /*006a*/ 	.short	0x0000


	//----- nvinfo : EIATTR_MAXREG_COUNT
	.align		4
        /*006c*/ 	.byte	0x03, 0x1b
        /*006e*/ 	.short	0x00ff


	//----- nvinfo : EIATTR_MERCURY_ISA_VERSION
	.align		4
        /*0070*/ 	.byte	0x03, 0x5f
        /*0072*/ 	.short	0x0101


	//----- nvinfo : EIATTR_VRC_CTA_INIT_COUNT
	.align		4
        /*0074*/ 	.byte	0x02, 0x4a
	.zero		1
	.zero		1


	//----- nvinfo : EIATTR_EXIT_INSTR_OFFSETS
	.align		4
        /*0078*/ 	.byte	0x04, 0x1c
        /*007a*/ 	.short	(.L_82 - .L_81)


	//   ....[0]....
.L_81:
        /*007c*/ 	.word	0x00000090


	//   ....[1]....
        /*0080*/ 	.word	0x00000560


	//----- nvinfo : EIATTR_CRS_STACK_SIZE
	.align		4
.L_82:
        /*0084*/ 	.byte	0x04, 0x1e
        /*0086*/ 	.short	(.L_84 - .L_83)
.L_83:
        /*0088*/ 	.word	0x00000000


	//----- nvinfo : EIATTR_CBANK_PARAM_SIZE
	.align		4
.L_84:
        /*008c*/ 	.byte	0x03, 0x19
        /*008e*/ 	.short	0x0030


	//----- nvinfo : EIATTR_PARAM_CBANK
	.align		4
        /*0090*/ 	.byte	0x04, 0x0a
        /*0092*/ 	.short	(.L_86 - .L_85)
	.align		4
.L_85:
        /*0094*/ 	.word	index@(.nv.constant0._Z19calcHeuristicValuesPiS_PdS_S_S_)
        /*0098*/ 	.short	0x0380
        /*009a*/ 	.short	0x0030


	//----- nvinfo : EIATTR_SW_WAR
	.align		4
.L_86:
        /*009c*/ 	.byte	0x04, 0x36
        /*009e*/ 	.short	(.L_88 - .L_87)
.L_87:
        /*00a0*/ 	.word	0x00000008
.L_88:


//--------------------- .nv.callgraph             --------------------------
	.section	.nv.callgraph,"",@"SHT_CUDA_CALLGRAPH"
	.align	4
	.sectionentsize	8
	.align		4
        /*0000*/ 	.word	0x00000000
	.align		4
        /*0004*/ 	.word	0xffffffff
	.align		4
        /*0008*/ 	.word	0x00000000
	.align		4
        /*000c*/ 	.word	0xfffffffe
	.align		4
        /*0010*/ 	.word	0x00000000
	.align		4
        /*0014*/ 	.word	0xfffffffd
	.align		4
        /*0018*/ 	.word	0x00000000
	.align		4
        /*001c*/ 	.word	0xfffffffc


//--------------------- .nv.constant4             --------------------------
	.section	.nv.constant4,"a",@progbits
	.align	8
	.align		8
.nv.constant4:
        /*0000*/ 	.dword	_ZN30_INTERNAL_addd2326_4_k_cu_main4cuda3std3__45__cpo5beginE
	.align		8
        /*0008*/ 	.dword	_ZN30_INTERNAL_addd2326_4_k_cu_main4cuda3std3__45__cpo3endE
	.align		8
        /*0010*/ 	.dword	_ZN30_INTERNAL_addd2326_4_k_cu_main4cuda3std3__45__cpo6cbeginE
	.align		8
        /*0018*/ 	.dword	_ZN30_INTERNAL_addd2326_4_k_cu_main4cuda3std3__45__cpo4cendE
	.align		8
        /*0020*/ 	.dword	_ZN30_INTERNAL_addd2326_4_k_cu_main4cuda3std3__45__cpo6rbeginE
	.align		8
        /*0028*/ 	.dword	_ZN30_INTERNAL_addd2326_4_k_cu_main4cuda3std3__45__cpo4rendE
	.align		8
        /*0030*/ 	.dword	_ZN30_INTERNAL_addd2326_4_k_cu_main4cuda3std3__45__cpo7crbeginE
	.align		8
        /*0038*/ 	.dword	_ZN30_INTERNAL_addd2326_4_k_cu_main4cuda3std3__45__cpo5crendE
	.align		8
        /*0040*/ 	.dword	_ZN30_INTERNAL_addd2326_4_k_cu_main4cuda3std3__432_GLOBAL__N__addd2326_4_k_cu_main6ignoreE
	.align		8
        /*0048*/ 	.dword	_ZN30_INTERNAL_addd2326_4_k_cu_main4cuda3std3__419piecewise_constructE
	.align		8
        /*0050*/ 	.dword	_ZN30_INTERNAL_addd2326_4_k_cu_main4cuda3std3__48in_placeE
	.align		8
        /*0058*/ 	.dword	_ZN30_INTERNAL_addd2326_4_k_cu_main4cuda3std3__420unreachable_sentinelE
	.align		8
        /*0060*/ 	.dword	_ZN30_INTERNAL_addd2326_4_k_cu_main4cuda3std3__47nulloptE
	.align		8
        /*0068*/ 	.dword	_ZN30_INTERNAL_addd2326_4_k_cu_main4cuda3std3__48unexpectE
	.align		8
        /*0070*/ 	.dword	_ZN30_INTERNAL_addd2326_4_k_cu_main4cuda3std6ranges3__45__cpo4swapE
	.align		8
        /*0078*/ 	.dword	_ZN30_INTERNAL_addd2326_4_k_cu_main4cuda3std6ranges3__45__cpo9iter_moveE
	.align		8
        /*0080*/ 	.dword	_ZN30_INTERNAL_addd2326_4_k_cu_main4cuda3std6ranges3__45__cpo5beginE
	.align		8
        /*0088*/ 	.dword	_ZN30_INTERNAL_addd2326_4_k_cu_main4cuda3std6ranges3__45__cpo3endE
	.align		8
        /*0090*/ 	.dword	_ZN30_INTERNAL_addd2326_4_k_cu_main4cuda3std6ranges3__45__cpo6cbeginE
	.align		8
        /*0098*/ 	.dword	_ZN30_INTERNAL_addd2326_4_k_cu_main4cuda3std6ranges3__45__cpo4cendE
	.align		8
        /*00a0*/ 	.dword	_ZN30_INTERNAL_addd2326_4_k_cu_main4cuda3std6ranges3__45__cpo7advanceE
	.align		8
        /*00a8*/ 	.dword	_ZN30_INTERNAL_addd2326_4_k_cu_main4cuda3std6ranges3__45__cpo9iter_swapE
	.align		8
        /*00b0*/ 	.dword	_ZN30_INTERNAL_addd2326_4_k_cu_main4cuda3std6ranges3__45__cpo4nextE
	.align		8
        /*00b8*/ 	.dword	_ZN30_INTERNAL_addd2326_4_k_cu_main4cuda3std6ranges3__45__cpo4prevE
	.align		8
        /*00c0*/ 	.dword	_ZN30_INTERNAL_addd2326_4_k_cu_main4cuda3std6ranges3__45__cpo4dataE
	.align		8
        /*00c8*/ 	.dword	_ZN30_INTERNAL_addd2326_4_k_cu_main4cuda3std6ranges3__45__cpo5cdataE
	.align		8
        /*00d0*/ 	.dword	_ZN30_INTERNAL_addd2326_4_k_cu_main4cuda3std6ranges3__45__cpo4sizeE
	.align		8
        /*00d8*/ 	.dword	_ZN30_INTERNAL_addd2326_4_k_cu_main4cuda3std6ranges3__45__cpo5ssizeE
	.align		8
        /*00e0*/ 	.dword	_ZN30_INTERNAL_addd2326_4_k_cu_main4cuda3std6ranges3__45__cpo8distanceE
	.align		8
        /*00e8*/ 	.dword	_ZN30_INTERNAL_addd2326_4_k_cu_main6thrust24THRUST_300001_SM_1000_NS8cuda_cub3parE
	.align		8
        /*00f0*/ 	.dword	_ZN30_INTERNAL_addd2326_4_k_cu_main6thrust24THRUST_300001_SM_1000_NS8cuda_cub10par_nosyncE
	.align		8
        /*00f8*/ 	.dword	_ZN30_INTERNAL_addd2326_4_k_cu_main6thrust24THRUST_300001_SM_1000_NS6system6detail10sequential3seqE
	.align		8
        /*0100*/ 	.dword	_ZN30_INTERNAL_addd2326_4_k_cu_main6thrust24THRUST_300001_SM_1000_NS6system3cpp3parE
	.align		8
        /*0108*/ 	.dword	_ZN30_INTERNAL_addd2326_4_k_cu_main6thrust24THRUST_300001_SM_1000_NS12placeholders2_1E
	.align		8
        /*0110*/ 	.dword	_ZN30_INTERNAL_addd2326_4_k_cu_main6thrust24THRUST_300001_SM_1000_NS12placeholders2_2E
	.align		8
        /*0118*/ 	.dword	_ZN30_INTERNAL_addd2326_4_k_cu_main6thrust24THRUST_300001_SM_1000_NS12placeholders2_3E
	.align		8
        /*0120*/ 	.dword	_ZN30_INTERNAL_addd2326_4_k_cu_main6thrust24THRUST_300001_SM_1000_NS12placeholders2_4E
	.align		8
        /*0128*/ 	.dword	_ZN30_INTERNAL_addd2326_4_k_cu_main6thrust24THRUST_300001_SM_1000_NS12placeholders2_5E
	.align		8
        /*0130*/ 	.dword	_ZN30_INTERNAL_addd2326_4_k_cu_main6thrust24THRUST_300001_SM_1000_NS12placeholders2_6E
	.align		8
        /*0138*/ 	.dword	_ZN30_INTERNAL_addd2326_4_k_cu_main6thrust24THRUST_300001_SM_1000_NS12placeholders2_7E
	.align		8
        /*0140*/ 	.dword	_ZN30_INTERNAL_addd2326_4_k_cu_main6thrust24THRUST_300001_SM_1000_NS12placeholders2_8E
	.align		8
        /*0148*/ 	.dword	_ZN30_INTERNAL_addd2326_4_k_cu_main6thrust24THRUST_300001_SM_1000_NS12placeholders2_9E
	.align		8
        /*0150*/ 	.dword	_ZN30_INTERNAL_addd2326_4_k_cu_main6thrust24THRUST_300001_SM_1000_NS12placeholders3_10E
	.align		8
        /*0158*/ 	.dword	_ZN30_INTERNAL_addd2326_4_k_cu_main6thrust24THRUST_300001_SM_1000_NS3seqE
	.align		8
        /*0160*/ 	.dword	_ZN30_INTERNAL_addd2326_4_k_cu_main6thrust24THRUST_300001_SM_1000_NS6deviceE


//--------------------- .text._ZN3cub18CUB_300001_SM_10006detail11EmptyKernelIvEEvv --------------------------
	.section	.text._ZN3cub18CUB_300001_SM_10006detail11EmptyKernelIvEEvv,"ax",@progbits
	.align	128
        .global         _ZN3cub18CUB_300001_SM_10006detail11EmptyKernelIvEEvv
        .type           _ZN3cub18CUB_300001_SM_10006detail11EmptyKernelIvEEvv,@function
        .size           _ZN3cub18CUB_300001_SM_10006detail11EmptyKernelIvEEvv,(.L_x_13 - _ZN3cub18CUB_300001_SM_10006detail11EmptyKernelIvEEvv)
        .other          _ZN3cub18CUB_300001_SM_10006detail11EmptyKernelIvEEvv,@"STO_CUDA_ENTRY STV_DEFAULT"
_ZN3cub18CUB_300001_SM_10006detail11EmptyKernelIvEEvv:
.text._ZN3cub18CUB_300001_SM_10006detail11EmptyKernelIvEEvv:
[----:B------:R-:W-:Y:S01]  /*0000*/  LDC R1, c[0x0][0x37c] ;  /* 0x0000df00ff017b82 */ /* 0x000fe20000000800 */
[----:B------:R-:W-:Y:S05]  /*0010*/  EXIT ;  /* 0x000000000000794d */ /* 0x000fea0003800000 */
.L_x_0:
[----:B------:R-:W-:-:S00]  /*0020*/  BRA `(.L_x_0) ;  /* 0xfffffffc00fc7947 */ /* 0x000fc0000383ffff */
[----:B------:R-:W-:-:S00]  /*0030*/  NOP ;  /* 0x0000000000007918 */ /* 0x000fc00000000000 */
        /* <DEDUP_REMOVED lines=12> */
.L_x_13:


//--------------------- .text._Z19calcHeuristicValuesPiS_PdS_S_S_ --------------------------
	.section	.text._Z19calcHeuristicValuesPiS_PdS_S_S_,"ax",@progbits
	.align	128
        .global         _Z19calcHeuristicValuesPiS_PdS_S_S_
        .type           _Z19calcHeuristicValuesPiS_PdS_S_S_,@function
        .size           _Z19calcHeuristicValuesPiS_PdS_S_S_,(.L_x_12 - _Z19calcHeuristicValuesPiS_PdS_S_S_)
        .other          _Z19calcHeuristicValuesPiS_PdS_S_S_,@"STO_CUDA_ENTRY STV_DEFAULT"
_Z19calcHeuristicValuesPiS_PdS_S_S_:
.text._Z19calcHeuristicValuesPiS_PdS_S_S_:
[----:B------:R-:W-:Y:S08]  /*0000*/  LDC R1, c[0x0][0x37c] ;  /* 0x0000df00ff017b82 */ /* 0x000ff00000000800 */
[----:B------:R-:W0:Y:S01]  /*0010*/  LDC.64 R4, c[0x0][0x3a8] ;  /* 0x0000ea00ff047b82 */ /* 0x000e220000000a00 */
[----:B------:R-:W0:Y:S02]  /*0020*/  LDCU.64 UR4, c[0x0][0x358] ;  /* 0x00006b00ff0477ac */ /* 0x000e240008000a00 */
[----:B0-----:R-:W2:Y:S05]  /*0030*/  LDG.E R5, desc[UR4][R4.64] ;  /* 0x0000000404057981 */ /* 0x001eaa000c1e1900 */
[----:B------:R-:W0:Y:S01]  /*0040*/  S2UR UR6, SR_CTAID.X ;  /* 0x00000000000679c3 */ /* 0x000e220000002500 */
[----:B------:R-:W0:Y:S07]  /*0050*/  S2R R3, SR_TID.X ;  /* 0x0000000000037919 */ /* 0x000e2e0000002100 */
[----:B------:R-:W0:Y:S02]  /*0060*/  LDC R2, c[0x0][0x360] ;  /* 0x0000d800ff027b82 */ /* 0x000e240000000800 */
[----:B0-----:R-:W-:-:S05]  /*0070*/  IMAD R2, R2, UR6, R3 ;  /* 0x0000000602027c24 */ /* 0x001fca000f8e0203 */
[----:B--2---:R-:W-:-:S13]  /*0080*/  ISETP.GE.AND P0, PT, R2, R5, PT ;  /* 0x000000050200720c */ /* 0x004fda0003f06270 */
[----:B------:R-:W-:Y:S05]  /*0090*/  @P0 EXIT ;  /* 0x000000000000094d */ /* 0x000fea0003800000 */
[----:B------:R-:W0:Y:S08]  /*00a0*/  LDC.64 R4, c[0x0][0x380] ;  /* 0x0000e000ff047b82 */ /* 0x000e300000000a00 */
[----:B------:R-:W1:Y:S01]  /*00b0*/  LDC.64 R6, c[0x0][0x398] ;  /* 0x0000e600ff067b82 */ /* 0x000e620000000a00 */
[----:B0-----:R-:W-:-:S06]  /*00c0*/  IMAD.WIDE R4, R2, 0x4, R4 ;  /* 0x0000000402047825 */ /* 0x001fcc00078e0204 */
[----:B------:R-:W2:Y:S04]  /*00d0*/  LDG.E R4, desc[UR4][R4.64] ;  /* 0x0000000404047981 */ /* 0x000ea8000c1e1900 */
[----:B-1----:R-:W3:Y:S01]  /*00e0*/  LDG.E R6, desc[UR4][R6.64] ;  /* 0x0000000406067981 */ /* 0x002ee2000c1e1900 */
[----:B------:R-:W-:Y:S01]  /*00f0*/  BSSY.RECONVERGENT B0, `(.L_x_1) ;  /* 0x0000009000007945 */ /* 0x000fe20003800200 */
[----:B------:R-:W-:Y:S01]  /*0100*/  MOV R0, 0x180 ;  /* 0x0000018000007802 */ /* 0x000fe20000000f00 */
[----:B--2---:R-:W-:Y:S08]  /*0110*/  I2F.F64 R26, R4 ;  /* 0x00000004001a7312 */ /* 0x004ff00000201c00 */
[----:B---3--:R-:W0:Y:S02]  /*0120*/  I2F.F64 R8, R6 ;  /* 0x0000000600087312 */ /* 0x008e240000201c00 */
[----:B0-----:R-:W-:-:S08]  /*0130*/  DADD R26, R26, -R8 ;  /* 0x000000001a1a7229 */ /* 0x001fd00000000808 */
[----:B------:R-:W-:-:S10]  /*0140*/  DADD R8, -RZ, |R26| ;  /* 0x00000000ff087229 */ /* 0x000fd4000000051a */
[----:B------:R-:W-:Y:S02]  /*0150*/  IMAD.MOV.U32 R12, RZ, RZ, R8 ;  /* 0x000000ffff0c7224 */ /* 0x000fe400078e0008 */
[----:B------:R-:W-:-:S07]  /*0160*/  IMAD.MOV.U32 R3, RZ, RZ, R9 ;  /* 0x000000ffff037224 */ /* 0x000fce00078e0009 */
[----:B------:R-:W-:Y:S05]  /*0170*/  CALL.REL.NOINC `($_Z19calcHeuristicValuesPiS_PdS_S_S_$__internal_accurate_pow) ;  /* 0x0000000400b87944 */ /* 0x000fea0003c00000 */
[----:B------:R-:W-:Y:S05]  /*0180*/  BSYNC.RECONVERGENT B0 ;  /* 0x0000000000007941 */ /* 0x000fea0003800200 */
.L_x_1:
[----:B------:R-:W0:Y:S08]  /*0190*/  LDC.64 R8, c[0x0][0x388] ;  /* 0x0000e200ff087b82 */ /* 0x000e300000000a00 */
[----:B------:R-:W1:Y:S01]  /*01a0*/  LDC.64 R10, c[0x0][0x3a0] ;  /* 0x0000e800ff0a7b82 */ /* 0x000e620000000a00 */
[----:B0-----:R-:W-:-:S05]  /*01b0*/  IMAD.WIDE R8, R2, 0x4, R8 ;  /* 0x0000000402087825 */ /* 0x001fca00078e0208 */
[----:B------:R-:W2:Y:S04]  /*01c0*/  LDG.E R0, desc[UR4][R8.64] ;  /* 0x0000000408007981 */ /* 0x000ea8000c1e1900 */
[----:B-1----:R-:W3:Y:S01]  /*01d0*/  LDG.E R10, desc[UR4][R10.64] ;  /* 0x000000040a0a7981 */ /* 0x002ee2000c1e1900 */
[----:B------:R-:W-:-:S10]  /*01e0*/  DADD R4, R26, 2 ;  /* 0x400000001a047429 */ /* 0x000fd40000000000 */
[----:B------:R-:W-:-:S04]  /*01f0*/  LOP3.LUT R4, R5, 0x7ff00000, RZ, 0xc0, !PT ;  /* 0x7ff0000005047812 */ /* 0x000fc800078ec0ff */
[----:B------:R-:W-:Y:S01]  /*0200*/  ISETP.NE.AND P0, PT, R4, 0x7ff00000, PT ;  /* 0x7ff000000400780c */ /* 0x000fe20003f05270 */
[----:B------:R-:W-:-:S12]  /*0210*/  DSETP.NEU.AND P1, PT, R26, RZ, PT ;  /* 0x000000ff1a00722a */ /* 0x000fd80003f2d000 */
[C---:B------:R-:W-:Y:S02]  /*0220*/  DSETP.NEU.OR P0, PT, |R26|.reuse, +INF , P0 ;  /* 0x7ff000001a00742a */ /* 0x040fe4000070d600 */
[----:B------:R-:W-:Y:S01]  /*0230*/  @!P1 CS2R R6, SRZ ;  /* 0x0000000000069805 */ /* 0x000fe2000001ff00 */
[----:B------:R-:W-:Y:S01]  /*0240*/  DSETP.NEU.AND P1, PT, R26, 1, PT ;  /* 0x3ff000001a00742a */ /* 0x000fe20003f2d000 */
[----:B------:R-:W-:Y:S10]  /*0250*/  BSSY.RECONVERGENT B0, `(.L_x_2) ;  /* 0x000000d000007945 */ /* 0x000ff40003800200 */
[----:B------:R-:W-:-:S02]  /*0260*/  @!P0 IMAD.MOV.U32 R6, RZ, RZ, 0x0 ;  /* 0x00000000ff068424 */ /* 0x000fc400078e00ff */
[----:B------:R-:W-:-:S03]  /*0270*/  @!P0 IMAD.MOV.U32 R7, RZ, RZ, 0x7ff00000 ;  /* 0x7ff00000ff078424 */ /* 0x000fc600078e00ff */
[----:B------:R-:W-:Y:S02]  /*0280*/  FSEL R26, R6, RZ, P1 ;  /* 0x000000ff061a7208 */ /* 0x000fe40000800000 */
[----:B------:R-:W-:Y:S01]  /*0290*/  FSEL R27, R7, 1.875, P1 ;  /* 0x3ff00000071b7808 */ /* 0x000fe20000800000 */
[----:B--2---:R-:W-:Y:S08]  /*02a0*/  I2F.F64 R4, R0 ;  /* 0x0000000000047312 */ /* 0x004ff00000201c00 */
[----:B---3--:R-:W0:Y:S02]  /*02b0*/  I2F.F64 R12, R10 ;  /* 0x0000000a000c7312 */ /* 0x008e240000201c00 */
[----:B0-----:R-:W-:-:S08]  /*02c0*/  DADD R4, R4, -R12 ;  /* 0x0000000004047229 */ /* 0x001fd0000000080c */
[----:B------:R-:W-:Y:S01]  /*02d0*/  DADD R8, -RZ, |R4| ;  /* 0x00000000ff087229 */ /* 0x000fe20000000504 */
[----:B------:R-:W-:-:S09]  /*02e0*/  MOV R0, 0x320 ;  /* 0x0000032000007802 */ /* 0x000fd20000000f00 */
[----:B------:R-:W-:Y:S01]  /*02f0*/  MOV R12, R8 ;  /* 0x00000008000c7202 */ /* 0x000fe20000000f00 */
[----:B------:R-:W-:-:S07]  /*0300*/  IMAD.MOV.U32 R3, RZ, RZ, R9 ;  /* 0x000000ffff037224 */ /* 0x000fce00078e0009 */
[----:B------:R-:W-:Y:S05]  /*0310*/  CALL.REL.NOINC `($_Z19calcHeuristicValuesPiS_PdS_S_S_$__internal_accurate_pow) ;  /* 0x0000000400507944 */ /* 0x000fea0003c00000 */
[----:B------:R-:W-:Y:S05]  /*0320*/  BSYNC.RECONVERGENT B0 ;  /* 0x0000000000007941 */ /* 0x000fea0003800200 */
.L_x_2:
[C---:B------:R-:W-:Y:S01]  /*0330*/  DADD R8, R4.reuse, 2 ;  /* 0x4000000004087429 */ /* 0x040fe20000000000 */
[----:B------:R-:W-:Y:S01]  /*0340*/  BSSY.RECONVERGENT B0, `(.L_x_3) ;  /* 0x000001e000007945 */ /* 0x000fe20003800200 */
[----:B------:R-:W-:-:S08]  /*0350*/  DSETP.NEU.AND P1, PT, R4, RZ, PT ;  /* 0x000000ff0400722a */ /* 0x000fd00003f2d000 */
[----:B------:R-:W-:Y:S01]  /*0360*/  LOP3.LUT R8, R9, 0x7ff00000, RZ, 0xc0, !PT ;  /* 0x7ff0000009087812 */ /* 0x000fe200078ec0ff */
[----:B------:R-:W-:-:S03]  /*0370*/  IMAD.MOV.U32 R9, RZ, RZ, 0x3fd80000 ;  /* 0x3fd80000ff097424 */ /* 0x000fc600078e00ff */
[----:B------:R-:W-:Y:S02]  /*0380*/  ISETP.NE.AND P0, PT, R8, 0x7ff00000, PT ;  /* 0x7ff000000800780c */ /* 0x000fe40003f05270 */
[----:B------:R-:W-:Y:S01]  /*0390*/  @!P1 CS2R R6, SRZ ;  /* 0x0000000000069805 */ /* 0x000fe2000001ff00 */
[----:B------:R-:W-:Y:S01]  /*03a0*/  DSETP.NEU.AND P1, PT, R4, 1, PT ;  /* 0x3ff000000400742a */ /* 0x000fe20003f2d000 */
[----:B------:R-:W-:-:S09]  /*03b0*/  MOV R8, 0x0 ;  /* 0x0000000000087802 */ /* 0x000fd20000000f00 */
[----:B------:R-:W-:-:S14]  /*03c0*/  DSETP.NEU.OR P0, PT, |R4|, +INF , P0 ;  /* 0x7ff000000400742a */ /* 0x000fdc000070d600 */
[----:B------:R-:W-:Y:S02]  /*03d0*/  @!P0 IMAD.MOV.U32 R6, RZ, RZ, 0x0 ;  /* 0x00000000ff068424 */ /* 0x000fe400078e00ff */
[----:B------:R-:W-:-:S03]  /*03e0*/  @!P0 IMAD.MOV.U32 R7, RZ, RZ, 0x7ff00000 ;  /* 0x7ff00000ff078424 */ /* 0x000fc600078e00ff */
[----:B------:R-:W-:Y:S02]  /*03f0*/  FSEL R4, R6, RZ, P1 ;  /* 0x000000ff06047208 */ /* 0x000fe40000800000 */
[----:B------:R-:W-:-:S06]  /*0400*/  FSEL R5, R7, 1.875, P1 ;  /* 0x3ff0000007057808 */ /* 0x000fcc0000800000 */
[----:B------:R-:W-:-:S06]  /*0410*/  DADD R26, R26, R4 ;  /* 0x000000001a1a7229 */ /* 0x000fcc0000000004 */
[----:B------:R-:W0:Y:S04]  /*0420*/  MUFU.RSQ64H R5, R27 ;  /* 0x0000001b00057308 */ /* 0x000e280000001c00 */
[----:B------:R-:W-:-:S05]  /*0430*/  VIADD R4, R27, 0xfcb00000 ;  /* 0xfcb000001b047836 */ /* 0x000fca0000000000 */
[----:B------:R-:W-:Y:S01]  /*0440*/  ISETP.GE.U32.AND P0, PT, R4, 0x7ca00000, PT ;  /* 0x7ca000000400780c */ /* 0x000fe20003f06070 */
[----:B0-----:R-:W-:-:S08]  /*0450*/  DMUL R6, R4, R4 ;  /* 0x0000000404067228 */ /* 0x001fd00000000000 */
[----:B------:R-:W-:-:S08]  /*0460*/  DFMA R6, R26, -R6, 1 ;  /* 0x3ff000001a06742b */ /* 0x000fd00000000806 */
[----:B------:R-:W-:Y:S02]  /*0470*/  DFMA R8, R6, R8, 0.5 ;  /* 0x3fe000000608742b */ /* 0x000fe40000000008 */
[----:B------:R-:W-:-:S08]  /*0480*/  DMUL R6, R4, R6 ;  /* 0x0000000604067228 */ /* 0x000fd00000000000 */
[----:B------:R-:W-:-:S08]  /*0490*/  DFMA R10, R8, R6, R4 ;  /* 0x00000006080a722b */ /* 0x000fd00000000004 */
[----:B------:R-:W-:Y:S02]  /*04a0*/  DMUL R12, R26, R10 ;  /* 0x0000000a1a0c7228 */ /* 0x000fe40000000000 */
[----:B------:R-:W-:Y:S02]  /*04b0*/  VIADD R9, R11, 0xfff00000 ;  /* 0xfff000000b097836 */ /* 0x000fe40000000000 */
[----:B------:R-:W-:-:S04]  /*04c0*/  IMAD.MOV.U32 R8, RZ, RZ, R10 ;  /* 0x000000ffff087224 */ /* 0x000fc800078e000a */
[----:B------:R-:W-:-:S08]  /*04d0*/  DFMA R14, R12, -R12, R26 ;  /* 0x8000000c0c0e722b */ /* 0x000fd0000000001a */
[----:B------:R-:W-:Y:S01]  /*04e0*/  DFMA R6, R14, R8, R12 ;  /* 0x000000080e06722b */ /* 0x000fe2000000000c */
[----:B------:R-:W-:Y:S10]  /*04f0*/  @!P0 BRA `(.L_x_4) ;  /* 0x0000000000088947 */ /* 0x000ff40003800000 */
[----:B------:R-:W-:-:S07]  /*0500*/  MOV R0, 0x520 ;  /* 0x0000052000007802 */ /* 0x000fce0000000f00 */
[----:B------:R-:W-:Y:S05]  /*0510*/  CALL.REL.NOINC `($__internal_0_$__cuda_sm20_dsqrt_rn_f64_mediumpath_v1) ;  /* 0x0000000000147944 */ /* 0x000fea0003c00000 */
.L_x_4:
[----:B------:R-:W-:Y:S05]  /*0520*/  BSYNC.RECONVERGENT B0 ;  /* 0x0000000000007941 */ /* 0x000fea0003800200 */
.L_x_3:
[----:B------:R-:W0:Y:S02]  /*0530*/  LDC.64 R4, c[0x0][0x390] ;  /* 0x0000e400ff047b82 */ /* 0x000e240000000a00 */
[----:B0-----:R-:W-:-:S05]  /*0540*/  IMAD.WIDE R2, R2, 0x8, R4 ;  /* 0x0000000802027825 */ /* 0x001fca00078e0204 */
[----:B------:R-:W-:Y:S01]  /*0550*/  STG.E.64 desc[UR4][R2.64], R6 ;  /* 0x0000000602007986 */ /* 0x000fe2000c101b04 */
[----:B------:R-:W-:Y:S05]  /*0560*/  EXIT ;  /* 0x000000000000794d */ /* 0x000fea0003800000 */
        .weak           $__internal_0_$__cuda_sm20_dsqrt_rn_f64_mediumpath_v1
        .type           $__internal_0_$__cuda_sm20_dsqrt_rn_f64_mediumpath_v1,@function
        .size           $__internal_0_$__cuda_sm20_dsqrt_rn_f64_mediumpath_v1,($_Z19calcHeuristicValuesPiS_PdS_S_S_$__internal_accurate_pow - $__internal_0_$__cuda_sm20_dsqrt_rn_f64_mediumpath_v1)
$__internal_0_$__cuda_sm20_dsqrt_rn_f64_mediumpath_v1:
[----:B------:R-:W-:Y:S01]  /*0570*/  ISETP.GE.U32.AND P0, PT, R4, -0x3400000, PT ;  /* 0xfcc000000400780c */ /* 0x000fe20003f06070 */
[----:B------:R-:W-:Y:S01]  /*0580*/  BSSY.RECONVERGENT B1, `(.L_x_5) ;  /* 0x0000028000017945 */ /* 0x000fe20003800200 */
[----:B------:R-:W-:Y:S01]  /*0590*/  MOV R8, R10 ;  /* 0x0000000a00087202 */ /* 0x000fe20000000f00 */
[----:B------:R-:W-:Y:S01]  /*05a0*/  IMAD.MOV.U32 R6, RZ, RZ, R26 ;  /* 0x000000ffff067224 */ /* 0x000fe200078e001a */
[----:B------:R-:W-:Y:S01]  /*05b0*/  MOV R5, R15 ;  /* 0x0000000f00057202 */ /* 0x000fe20000000f00 */
[----:B------:R-:W-:Y:S02]  /*05c0*/  IMAD.MOV.U32 R7, RZ, RZ, R27 ;  /* 0x000000ffff077224 */ /* 0x000fe400078e001b */
[----:B------:R-:W-:-:S06]  /*05d0*/  IMAD.MOV.U32 R4, RZ, RZ, R14 ;  /* 0x000000ffff047224 */ /* 0x000fcc00078e000e */
[----:B------:R-:W-:Y:S05]  /*05e0*/  @!P0 BRA `(.L_x_6) ;  /* 0x0000000000208947 */ /* 0x000fea0003800000 */
[----:B------:R-:W-:-:S10]  /*05f0*/  DFMA.RM R4, R4, R8, R12 ;  /* 0x000000080404722b */ /* 0x000fd4000000400c */
[----:B------:R-:W-:-:S05]  /*0600*/  IADD3 R8, P0, PT, R4, 0x1, RZ ;  /* 0x0000000104087810 */ /* 0x000fca0007f1e0ff */
[----:B------:R-:W-:-:S06]  /*0610*/  IMAD.X R9, RZ, RZ, R5, P0 ;  /* 0x000000ffff097224 */ /* 0x000fcc00000e0605 */
[----:B------:R-:W-:-:S08]  /*0620*/  DFMA.RP R6, -R4, R8, R6 ;  /* 0x000000080406722b */ /* 0x000fd00000008106 */
[----:B------:R-:W-:-:S06]  /*0630*/  DSETP.GT.AND P0, PT, R6, RZ, PT ;  /* 0x000000ff0600722a */ /* 0x000fcc0003f04000 */
[----:B------:R-:W-:Y:S02]  /*0640*/  FSEL R4, R8, R4, P0 ;  /* 0x0000000408047208 */ /* 0x000fe40000000000 */
[----:B------:R-:W-:Y:S01]  /*0650*/  FSEL R5, R9, R5, P0 ;  /* 0x0000000509057208 */ /* 0x000fe20000000000 */
[----:B------:R-:W-:Y:S06]  /*0660*/  BRA `(.L_x_7) ;  /* 0x0000000000647947 */ /* 0x000fec0003800000 */
.L_x_6:
[----:B------:R-:W-:-:S14]  /*0670*/  DSETP.NE.AND P0, PT, R6, RZ, PT ;  /* 0x000000ff0600722a */ /* 0x000fdc0003f05000 */
[----:B------:R-:W-:Y:S05]  /*0680*/  @!P0 BRA `(.L_x_8) ;  /* 0x0000000000588947 */ /* 0x000fea0003800000 */
[----:B------:R-:W-:-:S13]  /*0690*/  ISETP.GE.AND P0, PT, R7, RZ, PT ;  /* 0x000000ff0700720c */ /* 0x000fda0003f06270 */
[----:B------:R-:W-:Y:S02]  /*06a0*/  @!P0 IMAD.MOV.U32 R4, RZ, RZ, 0x0 ;  /* 0x00000000ff048424 */ /* 0x000fe400078e00ff */
[----:B------:R-:W-:Y:S01]  /*06b0*/  @!P0 IMAD.MOV.U32 R5, RZ, RZ, -0x80000 ;  /* 0xfff80000ff058424 */ /* 0x000fe200078e00ff */
[----:B------:R-:W-:Y:S06]  /*06c0*/  @!P0 BRA `(.L_x_7) ;  /* 0x00000000004c8947 */ /* 0x000fec0003800000 */
[----:B------:R-:W-:-:S13]  /*06d0*/  ISETP.GT.AND P0, PT, R7, 0x7fefffff, PT ;  /* 0x7fefffff0700780c */ /* 0x000fda0003f04270 */
[----:B------:R-:W-:Y:S05]  /*06e0*/  @P0 BRA `(.L_x_8) ;  /* 0x0000000000400947 */ /* 0x000fea0003800000 */
[----:B------:R-:W-:Y:S01]  /*06f0*/  DMUL R4, R6, 8.11296384146066816958e+31 ;  /* 0x4690000006047828 */ /* 0x000fe20000000000 */
[----:B------:R-:W-:Y:S01]  /*0700*/  IMAD.MOV.U32 R10, RZ, RZ, 0x0 ;  /* 0x00000000ff0a7424 */ /* 0x000fe200078e00ff */
[----:B------:R-:W-:Y:S01]  /*0710*/  MOV R6, RZ ;  /* 0x000000ff00067202 */ /* 0x000fe20000000f00 */
[----:B------:R-:W-:-:S03]  /*0720*/  IMAD.MOV.U32 R11, RZ, RZ, 0x3fd80000 ;  /* 0x3fd80000ff0b7424 */ /* 0x000fc600078e00ff */
[----:B------:R-:W0:Y:S02]  /*0730*/  MUFU.RSQ64H R7, R5 ;  /* 0x0000000500077308 */ /* 0x000e240000001c00 */
[----:B0-----:R-:W-:-:S08]  /*0740*/  DMUL R8, R6, R6 ;  /* 0x0000000606087228 */ /* 0x001fd00000000000 */
[----:B------:R-:W-:-:S08]  /*0750*/  DFMA R8, R4, -R8, 1 ;  /* 0x3ff000000408742b */ /* 0x000fd00000000808 */
[----:B------:R-:W-:Y:S02]  /*0760*/  DFMA R10, R8, R10, 0.5 ;  /* 0x3fe00000080a742b */ /* 0x000fe4000000000a */
[----:B------:R-:W-:-:S08]  /*0770*/  DMUL R8, R6, R8 ;  /* 0x0000000806087228 */ /* 0x000fd00000000000 */
[----:B------:R-:W-:-:S08]  /*0780*/  DFMA R8, R10, R8, R6 ;  /* 0x000000080a08722b */ /* 0x000fd00000000006 */
[----:B------:R-:W-:Y:S02]  /*0790*/  DMUL R6, R4, R8 ;  /* 0x0000000804067228 */ /* 0x000fe40000000000 */
[----:B------:R-:W-:-:S06]  /*07a0*/  VIADD R9, R9, 0xfff00000 ;  /* 0xfff0000009097836 */ /* 0x000fcc0000000000 */
[----:B------:R-:W-:-:S08]  /*07b0*/  DFMA R10, R6, -R6, R4 ;  /* 0x80000006060a722b */ /* 0x000fd00000000004 */
[----:B------:R-:W-:-:S10]  /*07c0*/  DFMA R4, R8, R10, R6 ;  /* 0x0000000a0804722b */ /* 0x000fd40000000006 */
[----:B------:R-:W-:Y:S01]  /*07d0*/  IADD3 R5, PT, PT, R5, -0x3500000, RZ ;  /* 0xfcb0000005057810 */ /* 0x000fe20007ffe0ff */
[----:B------:R-:W-:Y:S06]  /*07e0*/  BRA `(.L_x_7) ;  /* 0x0000000000047947 */ /* 0x000fec0003800000 */
.L_x_8:
[----:B------:R-:W-:-:S11]  /*07f0*/  DADD R4, R6, R6 ;  /* 0x0000000006047229 */ /* 0x000fd60000000006 */
.L_x_7:
[----:B------:R-:W-:Y:S05]  /*0800*/  BSYNC.RECONVERGENT B1 ;  /* 0x0000000000017941 */ /* 0x000fea0003800200 */
.L_x_5:
[----:B------:R-:W-:Y:S02]  /*0810*/  IMAD.MOV.U32 R6, RZ, RZ, R4 ;  /* 0x000000ffff067224 */ /* 0x000fe400078e0004 */
[----:B------:R-:W-:Y:S01]  /*0820*/  IMAD.MOV.U32 R7, RZ, RZ, R5 ;  /* 0x000000ffff077224 */ /* 0x000fe200078e0005 */
[----:B------:R-:W-:Y:S01]  /*0830*/  MOV R5, 0x0 ;  /* 0x0000000000057802 */ /* 0x000fe20000000f00 */
[----:B------:R-:W-:-:S04]  /*0840*/  IMAD.MOV.U32 R4, RZ, RZ, R0 ;  /* 0x000000ffff047224 */ /* 0x000fc800078e0000 */
[----:B------:R-:W-:Y:S05]  /*0850*/  RET.REL.NODEC R4 `(_Z19calcHeuristicValuesPiS_PdS_S_S_) ;  /* 0xfffffff404e87950 */ /* 0x000fea0003c3ffff */
        .type           $_Z19calcHeuristicValuesPiS_PdS_S_S_$__internal_accurate_pow,@function
        .size           $_Z19calcHeuristicValuesPiS_PdS_S_S_$__internal_accurate_pow,(.L_x_12 - $_Z19calcHeuristicValuesPiS_PdS_S_S_$__internal_accurate_pow)
$_Z19calcHeuristicValuesPiS_PdS_S_S_$__internal_accurate_pow:
[----:B------:R-:W-:Y:S01]  /*0860*/  ISETP.GT.U32.AND P0, PT, R3, 0xfffff, PT ;  /* 0x000fffff0300780c */ /* 0x000fe20003f04070 */
[----:B------:R-:W-:Y:S01]  /*0870*/  IMAD.MOV.U32 R6, RZ, RZ, R12 ;  /* 0x000000ffff067224 */ /* 0x000fe200078e000c */
[----:B------:R-:W-:Y:S01]  /*0880*/  MOV R20, RZ ;  /* 0x000000ff00147202 */ /* 0x000fe20000000f00 */
[--C-:B------:R-:W-:Y:S01]  /*0890*/  IMAD.MOV.U32 R7, RZ, RZ, R3.reuse ;  /* 0x000000ffff077224 */ /* 0x100fe200078e0003 */
[----:B------:R-:W-:Y:S01]  /*08a0*/  UMOV UR6, 0x7d2cafe2 ;  /* 0x7d2cafe200067882 */ /* 0x000fe20000000000 */
[--C-:B------:R-:W-:Y:S01]  /*08b0*/  IMAD.MOV.U32 R8, RZ, RZ, R3.reuse ;  /* 0x000000ffff087224 */ /* 0x100fe200078e0003 */
[----:B------:R-:W-:Y:S01]  /*08c0*/  UMOV UR7, 0x3eb0f5ff ;  /* 0x3eb0f5ff00077882 */ /* 0x000fe20000000000 */
[----:B------:R-:W-:Y:S01]  /*08d0*/  IMAD.MOV.U32 R14, RZ, RZ, 0x41ad3b5a ;  /* 0x41ad3b5aff0e7424 */ /* 0x000fe200078e00ff */
[----:B------:R-:W-:Y:S01]  /*08e0*/  SHF.R.U32.HI R3, RZ, 0x14, R3 ;  /* 0x00000014ff037819 */ /* 0x000fe20000011603 */
[----:B------:R-:W-:Y:S01]  /*08f0*/  IMAD.MOV.U32 R15, RZ, RZ, 0x3ed0f5d2 ;  /* 0x3ed0f5d2ff0f7424 */ /* 0x000fe200078e00ff */
[----:B------:R-:W-:Y:S01]  /*0900*/  UMOV UR8, 0x3b39803f ;  /* 0x3b39803f00087882 */ /* 0x000fe20000000000 */
[----:B------:R-:W-:-:S02]  /*0910*/  UMOV UR9, 0x3c7abc9e ;  /* 0x3c7abc9e00097882 */ /* 0x000fc40000000000 */
[----:B------:R-:W-:-:S10]  /*0920*/  @!P0 DMUL R6, R6, 1.80143985094819840000e+16 ;  /* 0x4350000006068828 */ /* 0x000fd40000000000 */
[----:B------:R-:W-:Y:S01]  /*0930*/  @!P0 MOV R8, R7 ;  /* 0x0000000700088202 */ /* 0x000fe20000000f00 */
[----:B------:R-:W-:Y:S01]  /*0940*/  @!P0 IMAD.MOV.U32 R12, RZ, RZ, R6 ;  /* 0x000000ffff0c8224 */ /* 0x000fe200078e0006 */
[----:B------:R-:W-:Y:S02]  /*0950*/  @!P0 LEA.HI R3, R7, 0xffffffca, RZ, 0xc ;  /* 0xffffffca07038811 */ /* 0x000fe400078f60ff */
[----:B------:R-:W-:-:S03]  /*0960*/  LOP3.LUT R8, R8, 0x800fffff, RZ, 0xc0, !PT ;  /* 0x800fffff08087812 */ /* 0x000fc600078ec0ff */
[----:B------:R-:W-:Y:S01]  /*0970*/  VIADD R6, R3, 0xfffffc01 ;  /* 0xfffffc0103067836 */ /* 0x000fe20000000000 */
[----:B------:R-:W-:-:S04]  /*0980*/  LOP3.LUT R13, R8, 0x3ff00000, RZ, 0xfc, !PT ;  /* 0x3ff00000080d7812 */ /* 0x000fc800078efcff */
[----:B------:R-:W-:-:S13]  /*0990*/  ISETP.GE.U32.AND P1, PT, R13, 0x3ff6a09f, PT ;  /* 0x3ff6a09f0d00780c */ /* 0x000fda0003f26070 */
[----:B------:R-:W-:Y:S02]  /*09a0*/  @P1 VIADD R9, R13, 0xfff00000 ;  /* 0xfff000000d091836 */ /* 0x000fe40000000000 */
[----:B------:R-:W-:Y:S02]  /*09b0*/  @P1 VIADD R6, R3, 0xfffffc02 ;  /* 0xfffffc0203061836 */ /* 0x000fe40000000000 */
[----:B------:R-:W-:-:S06]  /*09c0*/  @P1 IMAD.MOV.U32 R13, RZ, RZ, R9 ;  /* 0x000000ffff0d1224 */ /* 0x000fcc00078e0009 */
[C---:B------:R-:W-:Y:S02]  /*09d0*/  DADD R10, R12.reuse, 1 ;  /* 0x3ff000000c0a7429 */ /* 0x040fe40000000000 */
[----:B------:R-:W-:-:S04]  /*09e0*/  DADD R12, R12, -1 ;  /* 0xbff000000c0c7429 */ /* 0x000fc80000000000 */
[----:B------:R-:W0:Y:S02]  /*09f0*/  MUFU.RCP64H R21, R11 ;  /* 0x0000000b00157308 */ /* 0x000e240000001800 */
[----:B0-----:R-:W-:-:S08]  /*0a00*/  DFMA R8, -R10, R20, 1 ;  /* 0x3ff000000a08742b */ /* 0x001fd00000000114 */
[----:B------:R-:W-:-:S08]  /*0a10*/  DFMA R8, R8, R8, R8 ;  /* 0x000000080808722b */ /* 0x000fd00000000008 */
[----:B------:R-:W-:-:S08]  /*0a20*/  DFMA R20, R20, R8, R20 ;  /* 0x000000081414722b */ /* 0x000fd00000000014 */
[----:B------:R-:W-:-:S08]  /*0a30*/  DMUL R8, R12, R20 ;  /* 0x000000140c087228 */ /* 0x000fd00000000000 */
[----:B------:R-:W-:-:S08]  /*0a40*/  DFMA R8, R12, R20, R8 ;  /* 0x000000140c08722b */ /* 0x000fd00000000008 */
[-C--:B------:R-:W-:Y:S02]  /*0a50*/  DMUL R16, R8, R8.reuse ;  /* 0x0000000808107228 */ /* 0x080fe40000000000 */
[----:B------:R-:W-:Y:S02]  /*0a60*/  DADD R18, R12, -R8 ;  /* 0x000000000c127229 */ /* 0x000fe40000000808 */
[----:B------:R-:W-:-:S04]  /*0a70*/  DMUL R24, R8, R8 ;  /* 0x0000000808187228 */ /* 0x000fc80000000000 */
[----:B------:R-:W-:Y:S01]  /*0a80*/  DFMA R10, R16, UR6, R14 ;  /* 0x00000006100a7c2b */ /* 0x000fe2000800000e */
[----:B------:R-:W-:Y:S01]  /*0a90*/  UMOV UR6, 0x75488a3f ;  /* 0x75488a3f00067882 */ /* 0x000fe20000000000 */
[----:B------:R-:W-:Y:S01]  /*0aa0*/  UMOV UR7, 0x3ef3b20a ;  /* 0x3ef3b20a00077882 */ /* 0x000fe20000000000 */
[----:B------:R-:W-:-:S05]  /*0ab0*/  DADD R18, R18, R18 ;  /* 0x0000000012127229 */ /* 0x000fca0000000012 */
[----:B------:R-:W-:Y:S01]  /*0ac0*/  DFMA R10, R16, R10, UR6 ;  /* 0x00000006100a7e2b */ /* 0x000fe2000800000a */
[----:B------:R-:W-:Y:S01]  /*0ad0*/  UMOV UR6, 0xe4faecd5 ;  /* 0xe4faecd500067882 */ /* 0x000fe20000000000 */
[----:B------:R-:W-:Y:S01]  /*0ae0*/  UMOV UR7, 0x3f1745cd ;  /* 0x3f1745cd00077882 */ /* 0x000fe20000000000 */
[----:B------:R-:W-:-:S05]  /*0af0*/  DFMA R12, R12, -R8, R18 ;  /* 0x800000080c0c722b */ /* 0x000fca0000000012 */
[----:B------:R-:W-:Y:S01]  /*0b00*/  DFMA R10, R16, R10, UR6 ;  /* 0x00000006100a7e2b */ /* 0x000fe2000800000a */
[----:B------:R-:W-:Y:S01]  /*0b10*/  UMOV UR6, 0x258a578b ;  /* 0x258a578b00067882 */ /* 0x000fe20000000000 */
[----:B------:R-:W-:Y:S01]  /*0b20*/  UMOV UR7, 0x3f3c71c7 ;  /* 0x3f3c71c700077882 */ /* 0x000fe20000000000 */
[----:B------:R-:W-:Y:S02]  /*0b30*/  DMUL R12, R20, R12 ;  /* 0x0000000c140c7228 */ /* 0x000fe40000000000 */
[----:B------:R-:W-:-:S03]  /*0b40*/  DFMA R20, R8, R8, -R24 ;  /* 0x000000080814722b */ /* 0x000fc60000000818 */
[----:B------:R-:W-:Y:S01]  /*0b50*/  DFMA R10, R16, R10, UR6 ;  /* 0x00000006100a7e2b */ /* 0x000fe2000800000a */
[----:B------:R-:W-:Y:S01]  /*0b60*/  UMOV UR6, 0x9242b910 ;  /* 0x9242b91000067882 */ /* 0x000fe20000000000 */
[----:B------:R-:W-:-:S06]  /*0b70*/  UMOV UR7, 0x3f624924 ;  /* 0x3f62492400077882 */ /* 0x000fcc0000000000 */
[----:B------:R-:W-:Y:S01]  /*0b80*/  DFMA R10, R16, R10, UR6 ;  /* 0x00000006100a7e2b */ /* 0x000fe2000800000a */
[----:B------:R-:W-:Y:S01]  /*0b90*/  UMOV UR6, 0x99999dfb ;  /* 0x99999dfb00067882 */ /* 0x000fe20000000000 */
[----:B------:R-:W-:-:S06]  /*0ba0*/  UMOV UR7, 0x3f899999 ;  /* 0x3f89999900077882 */ /* 0x000fcc0000000000 */
[----:B------:R-:W-:Y:S01]  /*0bb0*/  DFMA R14, R16, R10, UR6 ;  /* 0x00000006100e7e2b */ /* 0x000fe2000800000a */
[----:B------:R-:W-:Y:S01]  /*0bc0*/  UMOV UR6, 0x55555555 ;  /* 0x5555555500067882 */ /* 0x000fe20000000000 */
[----:B------:R-:W-:-:S06]  /*0bd0*/  UMOV UR7, 0x3fb55555 ;  /* 0x3fb5555500077882 */ /* 0x000fcc0000000000 */
[----:B------:R-:W-:-:S08]  /*0be0*/  DFMA R10, R16, R14, UR6 ;  /* 0x00000006100a7e2b */ /* 0x000fd0000800000e */
[----:B------:R-:W-:Y:S01]  /*0bf0*/  DADD R18, -R10, UR6 ;  /* 0x000000060a127e29 */ /* 0x000fe20008000100 */
[----:B------:R-:W-:Y:S01]  /*0c00*/  UMOV UR6, 0xb9e7b0 ;  /* 0x00b9e7b000067882 */ /* 0x000fe20000000000 */
[----:B------:R-:W-:-:S06]  /*0c10*/  UMOV UR7, 0x3c46a4cb ;  /* 0x3c46a4cb00077882 */ /* 0x000fcc0000000000 */
[----:B------:R-:W-:Y:S02]  /*0c20*/  DFMA R16, R16, R14, R18 ;  /* 0x0000000e1010722b */ /* 0x000fe40000000012 */
[----:B------:R-:W-:Y:S01]  /*0c30*/  DMUL R14, R8, R24 ;  /* 0x00000018080e7228 */ /* 0x000fe20000000000 */
[----:B------:R-:W-:Y:S01]  /*0c40*/  VIADD R19, R13, 0x100000 ;  /* 0x001000000d137836 */ /* 0x000fe20000000000 */
[----:B------:R-:W-:-:S04]  /*0c50*/  MOV R18, R12 ;  /* 0x0000000c00127202 */ /* 0x000fc80000000f00 */
[----:B------:R-:W-:Y:S01]  /*0c60*/  DADD R16, R16, -UR6 ;  /* 0x8000000610107e29 */ /* 0x000fe20008000000 */
[----:B------:R-:W-:Y:S01]  /*0c70*/  UMOV UR6, 0x80000000 ;  /* 0x8000000000067882 */ /* 0x000fe20000000000 */
[C---:B------:R-:W-:Y:S01]  /*0c80*/  DFMA R22, R8.reuse, R24, -R14 ;  /* 0x000000180816722b */ /* 0x040fe2000000080e */
[----:B------:R-:W-:Y:S01]  /*0c90*/  UMOV UR7, 0x43300000 ;  /* 0x4330000000077882 */ /* 0x000fe20000000000 */
[----:B------:R-:W-:-:S04]  /*0ca0*/  DFMA R18, R8, R18, R20 ;  /* 0x000000120812722b */ /* 0x000fc80000000014 */
[----:B------:R-:W-:Y:S02]  /*0cb0*/  DADD R20, R10, R16 ;  /* 0x000000000a147229 */ /* 0x000fe40000000010 */
[----:B------:R-:W-:-:S06]  /*0cc0*/  DFMA R22, R12, R24, R22 ;  /* 0x000000180c16722b */ /* 0x000fcc0000000016 */
[----:B------:R-:W-:Y:S02]  /*0cd0*/  DMUL R24, R20, R14 ;  /* 0x0000000e14187228 */ /* 0x000fe40000000000 */
[----:B------:R-:W-:Y:S02]  /*0ce0*/  DFMA R18, R8, R18, R22 ;  /* 0x000000120812722b */ /* 0x000fe40000000016 */
[----:B------:R-:W-:-:S04]  /*0cf0*/  DADD R22, R10, -R20 ;  /* 0x000000000a167229 */ /* 0x000fc80000000814 */
[----:B------:R-:W-:-:S04]  /*0d00*/  DFMA R10, R20, R14, -R24 ;  /* 0x0000000e140a722b */ /* 0x000fc80000000818 */
[----:B------:R-:W-:-:S04]  /*0d10*/  DADD R22, R16, R22 ;  /* 0x0000000010167229 */ /* 0x000fc80000000016 */
[----:B------:R-:W-:-:S08]  /*0d20*/  DFMA R10, R20, R18, R10 ;  /* 0x00000012140a722b */ /* 0x000fd0000000000a */
[----:B------:R-:W-:-:S08]  /*0d30*/  DFMA R22, R22, R14, R10 ;  /* 0x0000000e1616722b */ /* 0x000fd0000000000a */
[----:B------:R-:W-:-:S08]  /*0d40*/  DADD R14, R24, R22 ;  /* 0x00000000180e7229 */ /* 0x000fd00000000016 */
[--C-:B------:R-:W-:Y:S02]  /*0d50*/  DADD R10, R8, R14.reuse ;  /* 0x00000000080a7229 */ /* 0x100fe4000000000e */
[----:B------:R-:W-:-:S06]  /*0d60*/  DADD R24, R24, -R14 ;  /* 0x0000000018187229 */ /* 0x000fcc000000080e */
[----:B------:R-:W-:Y:S02]  /*0d70*/  DADD R8, R8, -R10 ;  /* 0x0000000008087229 */ /* 0x000fe4000000080a */
[----:B------:R-:W-:-:S06]  /*0d80*/  DADD R24, R22, R24 ;  /* 0x0000000016187229 */ /* 0x000fcc0000000018 */
[----:B------:R-:W-:-:S08]  /*0d90*/  DADD R8, R14, R8 ;  /* 0x000000000e087229 */ /* 0x000fd00000000008 */
[----:B------:R-:W-:-:S08]  /*0da0*/  DADD R8, R24, R8 ;  /* 0x0000000018087229 */ /* 0x000fd00000000008 */
[----:B------:R-:W-:Y:S01]  /*0db0*/  DADD R12, R12, R8 ;  /* 0x000000000c0c7229 */ /* 0x000fe20000000008 */
[----:B------:R-:W-:Y:S01]  /*0dc0*/  LOP3.LUT R8, R6, 0x80000000, RZ, 0x3c, !PT ;  /* 0x8000000006087812 */ /* 0x000fe200078e3cff */
[----:B------:R-:W-:-:S06]  /*0dd0*/  IMAD.MOV.U32 R9, RZ, RZ, 0x43300000 ;  /* 0x43300000ff097424 */ /* 0x000fcc00078e00ff */
[----:B------:R-:W-:Y:S02]  /*0de0*/  DADD R14, R10, R12 ;  /* 0x000000000a0e7229 */ /* 0x000fe4000000000c */
[----:B------:R-:W-:Y:S01]  /*0df0*/  DADD R8, R8, -UR6 ;  /* 0x8000000608087e29 */ /* 0x000fe20008000000 */
[----:B------:R-:W-:Y:S01]  /*0e00*/  UMOV UR6, 0xfefa39ef ;  /* 0xfefa39ef00067882 */ /* 0x000fe20000000000 */
[----:B------:R-:W-:-:S04]  /*0e10*/  UMOV UR7, 0x3fe62e42 ;  /* 0x3fe62e4200077882 */ /* 0x000fc80000000000 */
[--C-:B------:R-:W-:Y:S02]  /*0e20*/  DADD R10, R10, -R14.reuse ;  /* 0x000000000a0a7229 */ /* 0x100fe4000000080e */
[----:B------:R-:W-:-:S06]  /*0e30*/  DFMA R6, R8, UR6, R14 ;  /* 0x0000000608067c2b */ /* 0x000fcc000800000e */
[----:B------:R-:W-:Y:S02]  /*0e40*/  DADD R10, R12, R10 ;  /* 0x000000000c0a7229 */ /* 0x000fe4000000000a */
[----:B------:R-:W-:-:S08]  /*0e50*/  DFMA R16, R8, -UR6, R6 ;  /* 0x8000000608107c2b */ /* 0x000fd00008000006 */
[----:B------:R-:W-:-:S08]  /*0e60*/  DADD R16, -R14, R16 ;  /* 0x000000000e107229 */ /* 0x000fd00000000110 */
[----:B------:R-:W-:-:S08]  /*0e70*/  DADD R10, R10, -R16 ;  /* 0x000000000a0a7229 */ /* 0x000fd00000000810 */
[----:B------:R-:W-:-:S08]  /*0e80*/  DFMA R10, R8, UR8, R10 ;  /* 0x00000008080a7c2b */ /* 0x000fd0000800000a */
[----:B------:R-:W-:-:S08]  /*0e90*/  DADD R8, R6, R10 ;  /* 0x0000000006087229 */ /* 0x000fd0000000000a */
[----:B------:R-:W-:Y:S02]  /*0ea0*/  DADD R12, R6, -R8 ;  /* 0x00000000060c7229 */ /* 0x000fe40000000808 */
[----:B------:R-:W-:-:S06]  /*0eb0*/  DMUL R6, R8, 2 ;  /* 0x4000000008067828 */ /* 0x000fcc0000000000 */
[----:B------:R-:W-:Y:S02]  /*0ec0*/  DADD R12, R10, R12 ;  /* 0x000000000a0c7229 */ /* 0x000fe4000000000c */
[----:B------:R-:W-:Y:S01]  /*0ed0*/  DFMA R8, R8, 2, -R6 ;  /* 0x400000000808782b */ /* 0x000fe20000000806 */
[----:B------:R-:W-:Y:S01]  /*0ee0*/  MOV R10, 0x652b82fe ;  /* 0x652b82fe000a7802 */ /* 0x000fe20000000f00 */
[----:B------:R-:W-:-:S06]  /*0ef0*/  IMAD.MOV.U32 R11, RZ, RZ, 0x3ff71547 ;  /* 0x3ff71547ff0b7424 */ /* 0x000fcc00078e00ff */
[----:B------:R-:W-:-:S08]  /*0f00*/  DFMA R12, R12, 2, R8 ;  /* 0x400000000c0c782b */ /* 0x000fd00000000008 */
[----:B------:R-:W-:-:S08]  /*0f10*/  DADD R8, R6, R12 ;  /* 0x0000000006087229 */ /* 0x000fd0000000000c */
[----:B------:R-:W-:Y:S02]  /*0f20*/  DFMA R10, R8, R10, 6.75539944105574400000e+15 ;  /* 0x43380000080a742b */ /* 0x000fe4000000000a */
[----:B------:R-:W-:Y:S01]  /*0f30*/  FSETP.GEU.AND P0, PT, |R9|, 4.1917929649353027344, PT ;  /* 0x4086232b0900780b */ /* 0x000fe20003f0e200 */
[----:B------:R-:W-:-:S05]  /*0f40*/  DADD R6, R6, -R8 ;  /* 0x0000000006067229 */ /* 0x000fca0000000808 */
[----:B------:R-:W-:-:S03]  /*0f50*/  DADD R14, R10, -6.75539944105574400000e+15 ;  /* 0xc33800000a0e7429 */ /* 0x000fc60000000000 */
[----:B------:R-:W-:-:S05]  /*0f60*/  DADD R12, R12, R6 ;  /* 0x000000000c0c7229 */ /* 0x000fca0000000006 */
[----:B------:R-:W-:Y:S01]  /*0f70*/  DFMA R16, R14, -UR6, R8 ;  /* 0x800000060e107c2b */ /* 0x000fe20008000008 */
[----:B------:R-:W-:Y:S01]  /*0f80*/  UMOV UR6, 0x3b39803f ;  /* 0x3b39803f00067882 */ /* 0x000fe20000000000 */
[----:B------:R-:W-:-:S06]  /*0f90*/  UMOV UR7, 0x3c7abc9e ;  /* 0x3c7abc9e00077882 */ /* 0x000fcc0000000000 */
[----:B------:R-:W-:Y:S01]  /*0fa0*/  DFMA R14, R14, -UR6, R16 ;  /* 0x800000060e0e7c2b */ /* 0x000fe20008000010 */
[----:B------:R-:W-:Y:S01]  /*0fb0*/  UMOV UR6, 0x69ce2bdf ;  /* 0x69ce2bdf00067882 */ /* 0x000fe20000000000 */
[----:B------:R-:W-:Y:S01]  /*0fc0*/  IMAD.MOV.U32 R16, RZ, RZ, -0x35dec16 ;  /* 0xfca213eaff107424 */ /* 0x000fe200078e00ff */
[----:B------:R-:W-:Y:S01]  /*0fd0*/  UMOV UR7, 0x3e5ade15 ;  /* 0x3e5ade1500077882 */ /* 0x000fe20000000000 */
[----:B------:R-:W-:-:S06]  /*0fe0*/  IMAD.MOV.U32 R17, RZ, RZ, 0x3e928af3 ;  /* 0x3e928af3ff117424 */ /* 0x000fcc00078e00ff */
[----:B------:R-:W-:Y:S01]  /*0ff0*/  DFMA R16, R14, UR6, R16 ;  /* 0x000000060e107c2b */ /* 0x000fe20008000010 */
        /* <DEDUP_REMOVED lines=24> */
[----:B------:R-:W-:-:S08]  /*1180*/  DFMA R16, R14, R16, 1 ;  /* 0x3ff000000e10742b */ /* 0x000fd00000000010 */
[----:B------:R-:W-:-:S10]  /*1190*/  DFMA R14, R14, R16, 1 ;  /* 0x3ff000000e0e742b */ /* 0x000fd40000000010 */
[----:B------:R-:W-:Y:S01]  /*11a0*/  LEA R7, R10, R15, 0x14 ;  /* 0x0000000f0a077211 */ /* 0x000fe200078ea0ff */
[----:B------:R-:W-:Y:S01]  /*11b0*/  IMAD.MOV.U32 R6, RZ, RZ, R14 ;  /* 0x000000ffff067224 */ /* 0x000fe200078e000e */
[----:B------:R-:W-:Y:S06]  /*11c0*/  @!P0 BRA `(.L_x_9) ;  /* 0x0000000000308947 */ /* 0x000fec0003800000 */
[----:B------:R-:W-:Y:S01]  /*11d0*/  FSETP.GEU.AND P1, PT, |R9|, 4.2275390625, PT ;  /* 0x408748000900780b */ /* 0x000fe20003f2e200 */
[C---:B------:R-:W-:Y:S02]  /*11e0*/  DADD R6, R8.reuse, +INF ;  /* 0x7ff0000008067429 */ /* 0x040fe40000000000 */
[----:B------:R-:W-:-:S08]  /*11f0*/  DSETP.GEU.AND P0, PT, R8, RZ, PT ;  /* 0x000000ff0800722a */ /* 0x000fd00003f0e000 */
[----:B------:R-:W-:Y:S02]  /*1200*/  FSEL R6, R6, RZ, P0 ;  /* 0x000000ff06067208 */ /* 0x000fe40000000000 */
[----:B------:R-:W-:Y:S02]  /*1210*/  @!P1 LEA.HI R3, R10, R10, RZ, 0x1 ;  /* 0x0000000a0a039211 */ /* 0x000fe400078f08ff */
[----:B------:R-:W-:Y:S02]  /*1220*/  FSEL R7, R7, RZ, P0 ;  /* 0x000000ff07077208 */ /* 0x000fe40000000000 */
[----:B------:R-:W-:-:S05]  /*1230*/  @!P1 SHF.R.S32.HI R3, RZ, 0x1, R3 ;  /* 0x00000001ff039819 */ /* 0x000fca0000011403 */
[----:B------:R-:W-:Y:S02]  /*1240*/  @!P1 IMAD.IADD R8, R10, 0x1, -R3 ;  /* 0x000000010a089824 */ /* 0x000fe400078e0a03 */
[----:B------:R-:W-:-:S03]  /*1250*/  @!P1 IMAD R15, R3, 0x100000, R15 ;  /* 0x00100000030f9824 */ /* 0x000fc600078e020f */
[----:B------:R-:W-:Y:S02]  /*1260*/  @!P1 LEA R9, R8, 0x3ff00000, 0x14 ;  /* 0x3ff0000008099811 */ /* 0x000fe400078ea0ff */
[----:B------:R-:W-:-:S06]  /*1270*/  @!P1 MOV R8, RZ ;  /* 0x000000ff00089202 */ /* 0x000fcc0000000f00 */
[----:B------:R-:W-:-:S11]  /*1280*/  @!P1 DMUL R6, R14, R8 ;  /* 0x000000080e069228 */ /* 0x000fd60000000000 */
.L_x_9:
[----:B------:R-:W-:Y:S01]  /*1290*/  DFMA R12, R12, R6, R6 ;  /* 0x000000060c0c722b */ /* 0x000fe20000000006 */
[----:B------:R-:W-:Y:S01]  /*12a0*/  IMAD.MOV.U32 R8, RZ, RZ, R0 ;  /* 0x000000ffff087224 */ /* 0x000fe200078e0000 */
[----:B------:R-:W-:Y:S01]  /*12b0*/  DSETP.NEU.AND P0, PT, |R6|, +INF , PT ;  /* 0x7ff000000600742a */ /* 0x000fe20003f0d200 */
[----:B------:R-:W-:-:S07]  /*12c0*/  IMAD.MOV.U32 R9, RZ, RZ, 0x0 ;  /* 0x00000000ff097424 */ /* 0x000fce00078e00ff */
[----:B------:R-:W-:Y:S02]  /*12d0*/  FSEL R6, R6, R12, !P0 ;  /* 0x0000000c06067208 */ /* 0x000fe40004000000 */
[----:B------:R-:W-:Y:S01]  /*12e0*/  FSEL R7, R7, R13, !P0 ;  /* 0x0000000d07077208 */ /* 0x000fe20004000000 */
[----:B------:R-:W-:Y:S06]  /*12f0*/  RET.REL.NODEC R8 `(_Z19calcHeuristicValuesPiS_PdS_S_S_) ;  /* 0xffffffec08407950 */ /* 0x000fec0003c3ffff */
.L_x_10:
        /* <DEDUP_REMOVED lines=16> */
.L_x_12:


//--------------------- .nv.shared.reserved.0     --------------------------
	.section	.nv.shared.reserved.0,"aw",@nobits
	.weak		__nv_reservedSMEM_offset_0_alias
	.size		__nv_reservedSMEM_offset_0_alias, 0, 64
	.other		__nv_reservedSMEM_offset_0_alias,@"STO_CUDA_RESERVED_SHARED STV_DEFAULT"
__nv_reservedSMEM_offset_0_alias:
	.zero		0
	.zero		64


//--------------------- .nv.global                --------------------------
	.section	.nv.global,"aw",@nobits
.nv.global:
	.type		_ZN30_INTERNAL_addd2326_4_k_cu_main6thrust24THRUST_300001_SM_1000_NS12placeholders2_8E,@object
	.size		_ZN30_INTERNAL_addd2326_4_k_cu_main6thrust24THRUST_300001_SM_1000_NS12placeholders2_8E,(_ZN30_INTERNAL_addd2326_4_k_cu_main4cuda3std3__432_GLOBAL__N__addd2326_4_k_cu_main6ignoreE - _ZN30_INTERNAL_addd2326_4_k_cu_main6thrust24THRUST_300001_SM_1000_NS12placeholders2_8E)
_ZN30_INTERNAL_addd2326_4_k_cu_main6thrust24THRUST_300001_SM_1000_NS12placeholders2_8E:
	.zero		1
	.type		_ZN30_INTERNAL_addd2326_4_k_cu_main4cuda3std3__432_GLOBAL__N__addd2326_4_k_cu_main6ignoreE,@object
	.size		_ZN30_INTERNAL_addd2326_4_k_cu_main4cuda3std3__432_GLOBAL__N__addd2326_4_k_cu_main6ignoreE,(_ZN30_INTERNAL_addd2326_4_k_cu_main4cuda3std6ranges3__45__cpo4dataE - _ZN30_INTERNAL_addd2326_4_k_cu_main4cuda3std3__432_GLOBAL__N__addd2326_4_k_cu_main6ignoreE)
_ZN30_INTERNAL_addd2326_4_k_cu_main4cuda3std3__432_GLOBAL__N__addd2326_4_k_cu_main6ignoreE:
	.zero		1
	.type		_ZN30_INTERNAL_addd2326_4_k_cu_main4cuda3std6ranges3__45__cpo4dataE,@object
	.size		_ZN30_INTERNAL_addd2326_4_k_cu_main4cuda3std6ranges3__45__cpo4dataE,(_ZN30_INTERNAL_addd2326_4_k_cu_main6thrust24THRUST_300001_SM_1000_NS6system3cpp3parE - _ZN30_INTERNAL_addd2326_4_k_cu_main4cuda3std6ranges3__45__cpo4dataE)
_ZN30_INTERNAL_addd2326_4_k_cu_main4cuda3std6ranges3__45__cpo4dataE:
	.zero		1
	.type		_ZN30_INTERNAL_addd2326_4_k_cu_main6thrust24THRUST_300001_SM_1000_NS6system3cpp3parE,@object
	.size		_ZN30_INTERNAL_addd2326_4_k_cu_main6thrust24THRUST_300001_SM_1000_NS6system3cpp3parE,(_ZN30_INTERNAL_addd2326_4_k_cu_main4cuda3std3__45__cpo5beginE - _ZN30_INTERNAL_addd2326_4_k_cu_main6thrust24THRUST_300001_SM_1000_NS6system3cpp3parE)
_ZN30_INTERNAL_addd2326_4_k_cu_main6thrust24THRUST_300001_SM_1000_NS6system3cpp3parE:
	.zero		1
	.type		_ZN30_INTERNAL_addd2326_4_k_cu_main4cuda3std3__45__cpo5beginE,@object
	.size		_ZN30_INTERNAL_addd2326_4_k_cu_main4cuda3std3__45__cpo5beginE,(_ZN30_INTERNAL_addd2326_4_k_cu_main4cuda3std6ranges3__45__cpo5beginE - _ZN30_INTERNAL_addd2326_4_k_cu_main4cuda3std3__45__cpo5beginE)
_ZN30_INTERNAL_addd2326_4_k_cu_main4cuda3std3__45__cpo5beginE:
	.zero		1
	.type		_ZN30_INTERNAL_addd2326_4_k_cu_main4cuda3std6ranges3__45__cpo5beginE,@object
	.size		_ZN30_INTERNAL_addd2326_4_k_cu_main4cuda3std6ranges3__45__cpo5beginE,(_ZN30_INTERNAL_addd2326_4_k_cu_main6thrust24THRUST_300001_SM_1000_NS6deviceE - _ZN30_INTERNAL_addd2326_4_k_cu_main4cuda3std6ranges3__45__cpo5beginE)
_ZN30_INTERNAL_addd2326_4_k_cu_main4cuda3std6ranges3__45__cpo5beginE:
	.zero		1
	.type		_ZN30_INTERNAL_addd2326_4_k_cu_main6thrust24THRUST_300001_SM_1000_NS6deviceE,@object
	.size		_ZN30_INTERNAL_addd2326_4_k_cu_main6thrust24THRUST_300001_SM_1000_NS6deviceE,(_ZN30_INTERNAL_addd2326_4_k_cu_main4cuda3std3__47nulloptE - _ZN30_INTERNAL_addd2326_4_k_cu_main6thrust24THRUST_300001_SM_1000_NS6deviceE)
_ZN30_INTERNAL_addd2326_4_k_cu_main6thrust24THRUST_300001_SM_1000_NS6deviceE:
	.zero		1
	.type		_ZN30_INTERNAL_addd2326_4_k_cu_main4cuda3std3__47nulloptE,@object
	.size		_ZN30_INTERNAL_addd2326_4_k_cu_main4cuda3std3__47nulloptE,(_ZN30_INTERNAL_addd2326_4_k_cu_main4cuda3std6ranges3__45__cpo8distanceE - _ZN30_INTERNAL_addd2326_4_k_cu_main4cuda3std3__47nulloptE)
_ZN30_INTERNAL_addd2326_4_k_cu_main4cuda3std3__47nulloptE:
	.zero		1
	.type		_ZN30_INTERNAL_addd2326_4_k_cu_main4cuda3std6ranges3__45__cpo8distanceE,@object
	.size		_ZN30_INTERNAL_addd2326_4_k_cu_main4cuda3std6ranges3__45__cpo8distanceE,(_ZN30_INTERNAL_addd2326_4_k_cu_main6thrust24THRUST_300001_SM_1000_NS12placeholders2_4E - _ZN30_INTERNAL_addd2326_4_k_cu_main4cuda3std6ranges3__45__cpo8distanceE)
_ZN30_INTERNAL_addd2326_4_k_cu_main4cuda3std6ranges3__45__cpo8distanceE:
	.zero		1
	.type		_ZN30_INTERNAL_addd2326_4_k_cu_main6thrust24THRUST_300001_SM_1000_NS12placeholders2_4E,@object
	.size		_ZN30_INTERNAL_addd2326_4_k_cu_main6thrust24THRUST_300001_SM_1000_NS12placeholders2_4E,(_ZN30_INTERNAL_addd2326_4_k_cu_main4cuda3std3__45__cpo6rbeginE - _ZN30_INTERNAL_addd2326_4_k_cu_main6thrust24THRUST_300001_SM_1000_NS12placeholders2_4E)
_ZN30_INTERNAL_addd2326_4_k_cu_main6thrust24THRUST_300001_SM_1000_NS12placeholders2_4E:
	.zero		1
	.type		_ZN30_INTERNAL_addd2326_4_k_cu_main4cuda3std3__45__cpo6rbeginE,@object
	.size		_ZN30_INTERNAL_addd2326_4_k_cu_main4cuda3std3__45__cpo6rbeginE,(_ZN30_INTERNAL_addd2326_4_k_cu_main4cuda3std6ranges3__45__cpo7advanceE - _ZN30_INTERNAL_addd2326_4_k_cu_main4cuda3std3__45__cpo6rbeginE)
_ZN30_INTERNAL_addd2326_4_k_cu_main4cuda3std3__45__cpo6rbeginE:
	.zero		1
	.type		_ZN30_INTERNAL_addd2326_4_k_cu_main4cuda3std6ranges3__45__cpo7advanceE,@object
	.size		_ZN30_INTERNAL_addd2326_4_k_cu_main4cuda3std6ranges3__45__cpo7advanceE,(_ZN30_INTERNAL_addd2326_4_k_cu_main6thrust24THRUST_300001_SM_1000_NS12placeholders3_10E - _ZN30_INTERNAL_addd2326_4_k_cu_main4cuda3std6ranges3__45__cpo7advanceE)
_ZN30_INTERNAL_addd2326_4_k_cu_main4cuda3std6ranges3__45__cpo7advanceE:
	.zero		1
	.type		_ZN30_INTERNAL_addd2326_4_k_cu_main6thrust24THRUST_300001_SM_1000_NS12placeholders3_10E,@object
	.size		_ZN30_INTERNAL_addd2326_4_k_cu_main6thrust24THRUST_300001_SM_1000_NS12placeholders3_10E,(_ZN30_INTERNAL_addd2326_4_k_cu_main4cuda3std3__48in_placeE - _ZN30_INTERNAL_addd2326_4_k_cu_main6thrust24THRUST_300001_SM_1000_NS12placeholders3_10E)
_ZN30_INTERNAL_addd2326_4_k_cu_main6thrust24THRUST_300001_SM_1000_NS12placeholders3_10E:
	.zero		1
	.type		_ZN30_INTERNAL_addd2326_4_k_cu_main4cuda3std3__48in_placeE,@object
	.size		_ZN30_INTERNAL_addd2326_4_k_cu_main4cuda3std3__48in_placeE,(_ZN30_INTERNAL_addd2326_4_k_cu_main4cuda3std6ranges3__45__cpo4sizeE - _ZN30_INTERNAL_addd2326_4_k_cu_main4cuda3std3__48in_placeE)
_ZN30_INTERNAL_addd2326_4_k_cu_main4cuda3std3__48in_placeE:
	.zero		1
	.type		_ZN30_INTERNAL_addd2326_4_k_cu_main4cuda3std6ranges3__45__cpo4sizeE,@object
	.size		_ZN30_INTERNAL_addd2326_4_k_cu_main4cuda3std6ranges3__45__cpo4sizeE,(_ZN30_INTERNAL_addd2326_4_k_cu_main6thrust24THRUST_300001_SM_1000_NS12placeholders2_2E - _ZN30_INTERNAL_addd2326_4_k_cu_main4cuda3std6ranges3__45__cpo4sizeE)
_ZN30_INTERNAL_addd2326_4_k_cu_main4cuda3std6ranges3__45__cpo4sizeE:
	.zero		1
	.type		_ZN30_INTERNAL_addd2326_4_k_cu_main6thrust24THRUST_300001_SM_1000_NS12placeholders2_2E,@object
	.size		_ZN30_INTERNAL_addd2326_4_k_cu_main6thrust24THRUST_300001_SM_1000_NS12placeholders2_2E,(_ZN30_INTERNAL_addd2326_4_k_cu_main4cuda3std3__45__cpo6cbeginE - _ZN30_INTERNAL_addd2326_4_k_cu_main6thrust24THRUST_300001_SM_1000_NS12placeholders2_2E)
_ZN30_INTERNAL_addd2326_4_k_cu_main6thrust24THRUST_300001_SM_1000_NS12placeholders2_2E:
	.zero		1
	.type		_ZN30_INTERNAL_addd2326_4_k_cu_main4cuda3std3__45__cpo6cbeginE,@object
	.size		_ZN30_INTERNAL_addd2326_4_k_cu_main4cuda3std3__45__cpo6cbeginE,(_ZN30_INTERNAL_addd2326_4_k_cu_main4cuda3std6ranges3__45__cpo6cbeginE - _ZN30_INTERNAL_addd2326_4_k_cu_main4cuda3std3__45__cpo6cbeginE)
_ZN30_INTERNAL_addd2326_4_k_cu_main4cuda3std3__45__cpo6cbeginE:
	.zero		1
	.type		_ZN30_INTERNAL_addd2326_4_k_cu_main4cuda3std6ranges3__45__cpo6cbeginE,@object
	.size		_ZN30_INTERNAL_addd2326_4_k_cu_main4cuda3std6ranges3__45__cpo6cbeginE,(_ZN30_INTERNAL_addd2326_4_k_cu_main6thrust24THRUST_300001_SM_1000_NS12placeholders2_6E - _ZN30_INTERNAL_addd2326_4_k_cu_main4cuda3std6ranges3__45__cpo6cbeginE)
_ZN30_INTERNAL_addd2326_4_k_cu_main4cuda3std6ranges3__45__cpo6cbeginE:
	.zero		1
	.type		_ZN30_INTERNAL_addd2326_4_k_cu_main6thrust24THRUST_300001_SM_1000_NS12placeholders2_6E,@object
	.size		_ZN30_INTERNAL_addd2326_4_k_cu_main6thrust24THRUST_300001_SM_1000_NS12placeholders2_6E,(_ZN30_INTERNAL_addd2326_4_k_cu_main4cuda3std3__45__cpo7crbeginE - _ZN30_INTERNAL_addd2326_4_k_cu_main6thrust24THRUST_300001_SM_1000_NS12placeholders2_6E)
_ZN30_INTERNAL_addd2326_4_k_cu_main6thrust24THRUST_300001_SM_1000_NS12placeholders2_6E:
	.zero		1
	.type		_ZN30_INTERNAL_addd2326_4_k_cu_main4cuda3std3__45__cpo7crbeginE,@object
	.size		_ZN30_INTERNAL_addd2326_4_k_cu_main4cuda3std3__45__cpo7crbeginE,(_ZN30_INTERNAL_addd2326_4_k_cu_main4cuda3std6ranges3__45__cpo4nextE - _ZN30_INTERNAL_addd2326_4_k_cu_main4cuda3std3__45__cpo7crbeginE)
_ZN30_INTERNAL_addd2326_4_k_cu_main4cuda3std3__45__cpo7crbeginE:
	.zero		1
	.type		_ZN30_INTERNAL_addd2326_4_k_cu_main4cuda3std6ranges3__45__cpo4nextE,@object
	.size		_ZN30_INTERNAL_addd2326_4_k_cu_main4cuda3std6ranges3__45__cpo4nextE,(_ZN30_INTERNAL_addd2326_4_k_cu_main4cuda3std6ranges3__45__cpo4swapE - _ZN30_INTERNAL_addd2326_4_k_cu_main4cuda3std6ranges3__45__cpo4nextE)
_ZN30_INTERNAL_addd2326_4_k_cu_main4cuda3std6ranges3__45__cpo4nextE:
	.zero		1
	.type		_ZN30_INTERNAL_addd2326_4_k_cu_main4cuda3std6ranges3__45__cpo4swapE,@object
	.size		_ZN30_INTERNAL_addd2326_4_k_cu_main4cuda3std6ranges3__45__cpo4swapE,(_ZN30_INTERNAL_addd2326_4_k_cu_main6thrust24THRUST_300001_SM_1000_NS8cuda_cub10par_nosyncE - _ZN30_INTERNAL_addd2326_4_k_cu_main4cuda3std6ranges3__45__cpo4swapE)
_ZN30_INTERNAL_addd2326_4_k_cu_main4cuda3std6ranges3__45__cpo4swapE:
	.zero		1
	.type		_ZN30_INTERNAL_addd2326_4_k_cu_main6thrust24THRUST_300001_SM_1000_NS8cuda_cub10par_nosyncE,@object
	.size		_ZN30_INTERNAL_addd2326_4_k_cu_main6thrust24THRUST_300001_SM_1000_NS8cuda_cub10par_nosyncE,(_ZN30_INTERNAL_addd2326_4_k_cu_main6thrust24THRUST_300001_SM_1000_NS3seqE - _ZN30_INTERNAL_addd2326_4_k_cu_main6thrust24THRUST_300001_SM_1000_NS8cuda_cub10par_nosyncE)
_ZN30_INTERNAL_addd2326_4_k_cu_main6thrust24THRUST_300001_SM_1000_NS8cuda_cub10par_nosyncE:
	.zero		1
	.type		_ZN30_INTERNAL_addd2326_4_k_cu_main6thrust24THRUST_300001_SM_1000_NS3seqE,@object
	.size		_ZN30_INTERNAL_addd2326_4_k_cu_main6thrust24THRUST_300001_SM_1000_NS3seqE,(_ZN30_INTERNAL_addd2326_4_k_cu_main4cuda3std3__420unreachable_sentinelE - _ZN30_INTERNAL_addd2326_4_k_cu_main6thrust24THRUST_300001_SM_1000_NS3seqE)
_ZN30_INTERNAL_addd2326_4_k_cu_main6thrust24THRUST_300001_SM_1000_NS3seqE:
	.zero		1
	.type		_ZN30_INTERNAL_addd2326_4_k_cu_main4cuda3std3__420unreachable_sentinelE,@object
	.size		_ZN30_INTERNAL_addd2326_4_k_cu_main4cuda3std3__420unreachable_sentinelE,(_ZN30_INTERNAL_addd2326_4_k_cu_main4cuda3std6ranges3__45__cpo5ssizeE - _ZN30_INTERNAL_addd2326_4_k_cu_main4cuda3std3__420unreachable_sentinelE)
_ZN30_INTERNAL_addd2326_4_k_cu_main4cuda3std3__420unreachable_sentinelE:
	.zero		1
	.type		_ZN30_INTERNAL_addd2326_4_k_cu_main4cuda3std6ranges3__45__cpo5ssizeE,@object
	.size		_ZN30_INTERNAL_addd2326_4_k_cu_main4cuda3std6ranges3__45__cpo5ssizeE,(_ZN30_INTERNAL_addd2326_4_k_cu_main6thrust24THRUST_300001_SM_1000_NS12placeholders2_3E - _ZN30_INTERNAL_addd2326_4_k_cu_main4cuda3std6ranges3__45__cpo5ssizeE)
_ZN30_INTERNAL_addd2326_4_k_cu_main4cuda3std6ranges3__45__cpo5ssizeE:
	.zero		1
	.type		_ZN30_INTERNAL_addd2326_4_k_cu_main6thrust24THRUST_300001_SM_1000_NS12placeholders2_3E,@object
	.size		_ZN30_INTERNAL_addd2326_4_k_cu_main6thrust24THRUST_300001_SM_1000_NS12placeholders2_3E,(_ZN30_INTERNAL_addd2326_4_k_cu_main4cuda3std3__45__cpo4cendE - _ZN30_INTERNAL_addd2326_4_k_cu_main6thrust24THRUST_300001_SM_1000_NS12placeholders2_3E)
_ZN30_INTERNAL_addd2326_4_k_cu_main6thrust24THRUST_300001_SM_1000_NS12placeholders2_3E:
	.zero		1
	.type		_ZN30_INTERNAL_addd2326_4_k_cu_main4cuda3std3__45__cpo4cendE,@object
	.size		_ZN30_INTERNAL_addd2326_4_k_cu_main4cuda3std3__45__cpo4cendE,(_ZN30_INTERNAL_addd2326_4_k_cu_main4cuda3std6ranges3__45__cpo4cendE - _ZN30_INTERNAL_addd2326_4_k_cu_main4cuda3std3__45__cpo4cendE)
_ZN30_INTERNAL_addd2326_4_k_cu_main4cuda3std3__45__cpo4cendE:
	.zero		1
	.type		_ZN30_INTERNAL_addd2326_4_k_cu_main4cuda3std6ranges3__45__cpo4cendE,@object
	.size		_ZN30_INTERNAL_addd2326_4_k_cu_main4cuda3std6ranges3__45__cpo4cendE,(_ZN30_INTERNAL_addd2326_4_k_cu_main6thrust24THRUST_300001_SM_1000_NS12placeholders2_7E - _ZN30_INTERNAL_addd2326_4_k_cu_main4cuda3std6ranges3__45__cpo4cendE)
_ZN30_INTERNAL_addd2326_4_k_cu_main4cuda3std6ranges3__45__cpo4cendE:
	.zero		1
	.type		_ZN30_INTERNAL_addd2326_4_k_cu_main6thrust24THRUST_300001_SM_1000_NS12placeholders2_7E,@object
	.size		_ZN30_INTERNAL_addd2326_4_k_cu_main6thrust24THRUST_300001_SM_1000_NS12placeholders2_7E,(_ZN30_INTERNAL_addd2326_4_k_cu_main4cuda3std3__45__cpo5crendE - _ZN30_INTERNAL_addd2326_4_k_cu_main6thrust24THRUST_300001_SM_1000_NS12placeholders2_7E)
_ZN30_INTERNAL_addd2326_4_k_cu_main6thrust24THRUST_300001_SM_1000_NS12placeholders2_7E:
	.zero		1
	.type		_ZN30_INTERNAL_addd2326_4_k_cu_main4cuda3std3__45__cpo5crendE,@object
	.size		_ZN30_INTERNAL_addd2326_4_k_cu_main4cuda3std3__45__cpo5crendE,(_ZN30_INTERNAL_addd2326_4_k_cu_main4cuda3std6ranges3__45__cpo4prevE - _ZN30_INTERNAL_addd2326_4_k_cu_main4cuda3std3__45__cpo5crendE)
_ZN30_INTERNAL_addd2326_4_k_cu_main4cuda3std3__45__cpo5crendE:
	.zero		1
	.type		_ZN30_INTERNAL_addd2326_4_k_cu_main4cuda3std6ranges3__45__cpo4prevE,@object
	.size		_ZN30_INTERNAL_addd2326_4_k_cu_main4cuda3std6ranges3__45__cpo4prevE,(_ZN30_INTERNAL_addd2326_4_k_cu_main4cuda3std6ranges3__45__cpo9iter_moveE - _ZN30_INTERNAL_addd2326_4_k_cu_main4cuda3std6ranges3__45__cpo4prevE)
_ZN30_INTERNAL_addd2326_4_k_cu_main4cuda3std6ranges3__45__cpo4prevE:
	.zero		1
	.type		_ZN30_INTERNAL_addd2326_4_k_cu_main4cuda3std6ranges3__45__cpo9iter_moveE,@object
	.size		_ZN30_INTERNAL_addd2326_4_k_cu_main4cuda3std6ranges3__45__cpo9iter_moveE,(_ZN30_INTERNAL_addd2326_4_k_cu_main6thrust24THRUST_300001_SM_1000_NS6system6detail10sequential3seqE - _ZN30_INTERNAL_addd2326_4_k_cu_main4cuda3std6ranges3__45__cpo9iter_moveE)
_ZN30_INTERNAL_addd2326_4_k_cu_main4cuda3std6ranges3__45__cpo9iter_moveE:
	.zero		1
	.type		_ZN30_INTERNAL_addd2326_4_k_cu_main6thrust24THRUST_300001_SM_1000_NS6system6detail10sequential3seqE,@object
	.size		_ZN30_INTERNAL_addd2326_4_k_cu_main6thrust24THRUST_300001_SM_1000_NS6system6detail10sequential3seqE,(_ZN30_INTERNAL_addd2326_4_k_cu_main6thrust24THRUST_300001_SM_1000_NS12placeholders2_9E - _ZN30_INTERNAL_addd2326_4_k_cu_main6thrust24THRUST_300001_SM_1000_NS6system6detail10sequential3seqE)
_ZN30_INTERNAL_addd2326_4_k_cu_main6thrust24THRUST_300001_SM_1000_NS6system6detail10sequential3seqE:
	.zero		1
	.type		_ZN30_INTERNAL_addd2326_4_k_cu_main6thrust24THRUST_300001_SM_1000_NS12placeholders2_9E,@object
	.size		_ZN30_INTERNAL_addd2326_4_k_cu_main6thrust24THRUST_300001_SM_1000_NS12placeholders2_9E,(_ZN30_INTERNAL_addd2326_4_k_cu_main4cuda3std3__419piecewise_constructE - _ZN30_INTERNAL_addd2326_4_k_cu_main6thrust24THRUST_300001_SM_1000_NS12placeholders2_9E)
_ZN30_INTERNAL_addd2326_4_k_cu_main6thrust24THRUST_300001_SM_1000_NS12placeholders2_9E:
	.zero		1
	.type		_ZN30_INTERNAL_addd2326_4_k_cu_main4cuda3std3__419piecewise_constructE,@object
	.size		_ZN30_INTERNAL_addd2326_4_k_cu_main4cuda3std3__419piecewise_constructE,(_ZN30_INTERNAL_addd2326_4_k_cu_main4cuda3std6ranges3__45__cpo5cdataE - _ZN30_INTERNAL_addd2326_4_k_cu_main4cuda3std3__419piecewise_constructE)
_ZN30_INTERNAL_addd2326_4_k_cu_main4cuda3std3__419piecewise_constructE:
	.zero		1
	.type		_ZN30_INTERNAL_addd2326_4_k_cu_main4cuda3std6ranges3__45__cpo5cdataE,@object
	.size		_ZN30_INTERNAL_addd2326_4_k_cu_main4cuda3std6ranges3__45__cpo5cdataE,(_ZN30_INTERNAL_addd2326_4_k_cu_main6thrust24THRUST_300001_SM_1000_NS12placeholders2_1E - _ZN30_INTERNAL_addd2326_4_k_cu_main4cuda3std6ranges3__45__cpo5cdataE)
_ZN30_INTERNAL_addd2326_4_k_cu_main4cuda3std6ranges3__45__cpo5cdataE:
	.zero		1
	.type		_ZN30_INTERNAL_addd2326_4_k_cu_main6thrust24THRUST_300001_SM_1000_NS12placeholders2_1E,@object
	.size		_ZN30_INTERNAL_addd2326_4_k_cu_main6thrust24THRUST_300001_SM_1000_NS12placeholders2_1E,(_ZN30_INTERNAL_addd2326_4_k_cu_main4cuda3std3__45__cpo3endE - _ZN30_INTERNAL_addd2326_4_k_cu_main6thrust24THRUST_300001_SM_1000_NS12placeholders2_1E)
_ZN30_INTERNAL_addd2326_4_k_cu_main6thrust24THRUST_300001_SM_1000_NS12placeholders2_1E:
	.zero		1
	.type		_ZN30_INTERNAL_addd2326_4_k_cu_main4cuda3std3__45__cpo3endE,@object
	.size		_ZN30_INTERNAL_addd2326_4_k_cu_main4cuda3std3__45__cpo3endE,(_ZN30_INTERNAL_addd2326_4_k_cu_main4cuda3std6ranges3__45__cpo3endE - _ZN30_INTERNAL_addd2326_4_k_cu_main4cuda3std3__45__cpo3endE)
_ZN30_INTERNAL_addd2326_4_k_cu_main4cuda3std3__45__cpo3endE:
	.zero		1
	.type		_ZN30_INTERNAL_addd2326_4_k_cu_main4cuda3std6ranges3__45__cpo3endE,@object
	.size		_ZN30_INTERNAL_addd2326_4_k_cu_main4cuda3std6ranges3__45__cpo3endE,(_ZN30_INTERNAL_addd2326_4_k_cu_main6thrust24THRUST_300001_SM_1000_NS12placeholders2_5E - _ZN30_INTERNAL_addd2326_4_k_cu_main4cuda3std6ranges3__45__cpo3endE)
_ZN30_INTERNAL_addd2326_4_k_cu_main4cuda3std6ranges3__45__cpo3endE:
	.zero		1
	.type		_ZN30_INTERNAL_addd2326_4_k_cu_main6thrust24THRUST_300001_SM_1000_NS12placeholders2_5E,@object
	.size		_ZN30_INTERNAL_addd2326_4_k_cu_main6thrust24THRUST_300001_SM_1000_NS12placeholders2_5E,(_ZN30_INTERNAL_addd2326_4_k_cu_main4cuda3std3__45__cpo4rendE - _ZN30_INTERNAL_addd2326_4_k_cu_main6thrust24THRUST_300001_SM_1000_NS12placeholders2_5E)
_ZN30_INTERNAL_addd2326_4_k_cu_main6thrust24THRUST_300001_SM_1000_NS12placeholders2_5E:
	.zero		1
	.type		_ZN30_INTERNAL_addd2326_4_k_cu_main4cuda3std3__45__cpo4rendE,@object
	.size		_ZN30_INTERNAL_addd2326_4_k_cu_main4cuda3std3__45__cpo4rendE,(_ZN30_INTERNAL_addd2326_4_k_cu_main4cuda3std6ranges3__45__cpo9iter_swapE - _ZN30_INTERNAL_addd2326_4_k_cu_main4cuda3std3__45__cpo4rendE)
_ZN30_INTERNAL_addd2326_4_k_cu_main4cuda3std3__45__cpo4rendE:
	.zero		1
	.type		_ZN30_INTERNAL_addd2326_4_k_cu_main4cuda3std6ranges3__45__cpo9iter_swapE,@object
	.size		_ZN30_INTERNAL_addd2326_4_k_cu_main4cuda3std6ranges3__45__cpo9iter_swapE,(_ZN30_INTERNAL_addd2326_4_k_cu_main4cuda3std3__48unexpectE - _ZN30_INTERNAL_addd2326_4_k_cu_main4cuda3std6ranges3__45__cpo9iter_swapE)
_ZN30_INTERNAL_addd2326_4_k_cu_main4cuda3std6ranges3__45__cpo9iter_swapE:
	.zero		1
	.type		_ZN30_INTERNAL_addd2326_4_k_cu_main4cuda3std3__48unexpectE,@object
	.size		_ZN30_INTERNAL_addd2326_4_k_cu_main4cuda3std3__48unexpectE,(_ZN30_INTERNAL_addd2326_4_k_cu_main6thrust24THRUST_300001_SM_1000_NS8cuda_cub3parE - _ZN30_INTERNAL_addd2326_4_k_cu_main4cuda3std3__48unexpectE)
_ZN30_INTERNAL_addd2326_4_k_cu_main4cuda3std3__48unexpectE:
	.zero		1
	.type		_ZN30_INTERNAL_addd2326_4_k_cu_main6thrust24THRUST_300001_SM_1000_NS8cuda_cub3parE,@object
	.size		_ZN30_INTERNAL_addd2326_4_k_cu_main6thrust24THRUST_300001_SM_1000_NS8cuda_cub3parE,(.L_29 - _ZN30_INTERNAL_addd2326_4_k_cu_main6thrust24THRUST_300001_SM_1000_NS8cuda_cub3parE)
_ZN30_INTERNAL_addd2326_4_k_cu_main6thrust24THRUST_300001_SM_1000_NS8cuda_cub3parE:
	.zero		1
.L_29:


//--------------------- .nv.constant0._ZN3cub18CUB_300001_SM_10006detail11EmptyKernelIvEEvv --------------------------
	.section	.nv.constant0._ZN3cub18CUB_300001_SM_10006detail11EmptyKernelIvEEvv,"a",@progbits
	.sectionflags	@""
	.align	4
.nv.constant0._ZN3cub18CUB_300001_SM_10006detail11EmptyKernelIvEEvv:
	.zero		896


//--------------------- .nv.constant0._Z19calcHeuristicValuesPiS_PdS_S_S_ --------------------------
	.section	.nv.constant0._Z19calcHeuristicValuesPiS_PdS_S_S_,"a",@progbits
	.sectionflags	@""
	.align	4
.nv.constant0._Z19calcHeuristicValuesPiS_PdS_S_S_:
	.zero		944


//--------------------- SYMBOLS --------------------------

	.type		.nv.reservedSmem.offset0,@object
	.size		.nv.reservedSmem.offset0,0x4
